//
// Generated by NVIDIA NVVM Compiler
//
// Compiler Build ID: CL-36424714
// Cuda compilation tools, release 13.0, V13.0.88
// Based on NVVM 20.0.0
//

.version 9.0
.target sm_100
.address_size 64

	// .globl	_Z9cudaDFT1DP8gComplexS0_i
.global .align 4 .b8 __cudart_i2opi_f[24] = {65, 144, 67, 60, 153, 149, 98, 219, 192, 221, 52, 245, 209, 87, 39, 252, 41, 21, 68, 78, 110, 131, 249, 162};

.visible .entry _Z9cudaDFT1DP8gComplexS0_i(
	.param .u64 .ptr .align 1 _Z9cudaDFT1DP8gComplexS0_i_param_0,
	.param .u64 .ptr .align 1 _Z9cudaDFT1DP8gComplexS0_i_param_1,
	.param .u32 _Z9cudaDFT1DP8gComplexS0_i_param_2
)
{
	.local .align 4 .b8 	__local_depot0[28];
	.reg .b64 	%SP;
	.reg .b64 	%SPL;
	.reg .pred 	%p<19>;
	.reg .b32 	%r<91>;
	.reg .b32 	%f<68>;
	.reg .b64 	%rd<46>;
	.reg .b64 	%fd<5>;

	mov.u64 	%SPL, __local_depot0;
	ld.param.u64 	%rd15, [_Z9cudaDFT1DP8gComplexS0_i_param_0];
	ld.param.u64 	%rd16, [_Z9cudaDFT1DP8gComplexS0_i_param_1];
	ld.param.u32 	%r31, [_Z9cudaDFT1DP8gComplexS0_i_param_2];
	add.u64 	%rd1, %SPL, 0;
	add.u64 	%rd2, %SPL, 0;
	setp.lt.s32 	%p1, %r31, 1;
	@%p1 bra 	$L__BB0_19;
	mov.u32 	%r33, %ntid.x;
	mov.u32 	%r34, %ctaid.x;
	mov.u32 	%r35, %tid.x;
	mad.lo.s32 	%r36, %r34, %r33, %r35;
	rem.s32 	%r37, %r36, %r31;
	cvta.to.global.u64 	%rd19, %rd15;
	cvt.rn.f32.s32 	%f19, %r37;
	mul.f32 	%f1, %f19, 0f40C90FDB;
	cvt.rn.f32.u32 	%f2, %r31;
	mul.wide.s32 	%rd20, %r36, 8;
	add.s64 	%rd3, %rd19, %rd20;
	ld.global.f32 	%f65, [%rd3];
	ld.global.f32 	%f64, [%rd3+4];
	sub.s32 	%r1, %r36, %r37;
	cvta.to.global.u64 	%rd4, %rd16;
	mov.b32 	%r82, 0;
	mov.u64 	%rd31, __cudart_i2opi_f;
$L__BB0_2:
	cvt.rn.f32.u32 	%f20, %r82;
	mul.f32 	%f21, %f1, %f20;
	div.rn.f32 	%f7, %f21, %f2;
	mul.f32 	%f22, %f7, 0f3F22F983;
	cvt.rni.s32.f32 	%r90, %f22;
	cvt.rn.f32.s32 	%f23, %r90;
	fma.rn.f32 	%f24, %f23, 0fBFC90FDA, %f7;
	fma.rn.f32 	%f25, %f23, 0fB3A22168, %f24;
	fma.rn.f32 	%f67, %f23, 0fA7C234C5, %f25;
	abs.f32 	%f9, %f7;
	setp.ltu.f32 	%p2, %f9, 0f47CE4780;
	mov.u32 	%r86, %r90;
	mov.f32 	%f66, %f67;
	@%p2 bra 	$L__BB0_10;
	setp.neu.f32 	%p3, %f9, 0f7F800000;
	@%p3 bra 	$L__BB0_5;
	mov.f32 	%f28, 0f00000000;
	mul.rn.f32 	%f66, %f7, %f28;
	mov.b32 	%r86, 0;
	bra.uni 	$L__BB0_10;
$L__BB0_5:
	mov.b32 	%r4, %f7;
	shl.b32 	%r39, %r4, 8;
	or.b32  	%r5, %r39, -2147483648;
	mov.b64 	%rd44, 0;
	mov.b32 	%r83, 0;
	mov.u64 	%rd42, __cudart_i2opi_f;
	mov.u64 	%rd43, %rd2;
$L__BB0_6:
	.pragma "nounroll";
	ld.global.nc.u32 	%r40, [%rd42];
	mad.wide.u32 	%rd23, %r40, %r5, %rd44;
	shr.u64 	%rd44, %rd23, 32;
	st.local.u32 	[%rd43], %rd23;
	add.s32 	%r83, %r83, 1;
	add.s64 	%rd43, %rd43, 4;
	add.s64 	%rd42, %rd42, 4;
	setp.ne.s32 	%p4, %r83, 6;
	@%p4 bra 	$L__BB0_6;
	shr.u32 	%r41, %r4, 23;
	st.local.u32 	[%rd2+24], %rd44;
	and.b32  	%r8, %r41, 31;
	and.b32  	%r42, %r41, 224;
	add.s32 	%r43, %r42, -128;
	shr.u32 	%r44, %r43, 5;
	mul.wide.u32 	%rd24, %r44, 4;
	sub.s64 	%rd11, %rd2, %rd24;
	ld.local.u32 	%r84, [%rd11+24];
	ld.local.u32 	%r85, [%rd11+20];
	setp.eq.s32 	%p5, %r8, 0;
	@%p5 bra 	$L__BB0_9;
	shf.l.wrap.b32 	%r84, %r85, %r84, %r8;
	ld.local.u32 	%r45, [%rd11+16];
	shf.l.wrap.b32 	%r85, %r45, %r85, %r8;
$L__BB0_9:
	shr.u32 	%r46, %r84, 30;
	shf.l.wrap.b32 	%r47, %r85, %r84, 2;
	shl.b32 	%r48, %r85, 2;
	shr.u32 	%r49, %r47, 31;
	add.s32 	%r50, %r49, %r46;
	neg.s32 	%r51, %r50;
	setp.lt.s32 	%p6, %r4, 0;
	selp.b32 	%r86, %r51, %r50, %p6;
	xor.b32  	%r52, %r47, %r4;
	shr.s32 	%r53, %r47, 31;
	xor.b32  	%r54, %r53, %r47;
	xor.b32  	%r55, %r53, %r48;
	cvt.u64.u32 	%rd25, %r54;
	shl.b64 	%rd26, %rd25, 32;
	cvt.u64.u32 	%rd27, %r55;
	or.b64  	%rd28, %rd26, %rd27;
	cvt.rn.f64.s64 	%fd1, %rd28;
	mul.f64 	%fd2, %fd1, 0d3BF921FB54442D19;
	cvt.rn.f32.f64 	%f26, %fd2;
	neg.f32 	%f27, %f26;
	setp.lt.s32 	%p7, %r52, 0;
	selp.f32 	%f66, %f27, %f26, %p7;
$L__BB0_10:
	setp.ltu.f32 	%p8, %f9, 0f47CE4780;
	add.s32 	%r57, %r86, 1;
	mul.rn.f32 	%f29, %f66, %f66;
	and.b32  	%r58, %r86, 1;
	setp.eq.b32 	%p9, %r58, 1;
	selp.f32 	%f30, %f66, 0f3F800000, %p9;
	fma.rn.f32 	%f31, %f29, %f30, 0f00000000;
	fma.rn.f32 	%f32, %f29, 0f37CBAC00, 0fBAB607ED;
	selp.f32 	%f33, 0fB94D4153, %f32, %p9;
	selp.f32 	%f34, 0f3C0885E4, 0f3D2AAABB, %p9;
	fma.rn.f32 	%f35, %f33, %f29, %f34;
	selp.f32 	%f36, 0fBE2AAAA8, 0fBEFFFFFF, %p9;
	fma.rn.f32 	%f37, %f35, %f29, %f36;
	fma.rn.f32 	%f38, %f37, %f31, %f30;
	and.b32  	%r59, %r57, 2;
	setp.eq.s32 	%p10, %r59, 0;
	mov.f32 	%f39, 0f00000000;
	sub.f32 	%f40, %f39, %f38;
	selp.f32 	%f13, %f38, %f40, %p10;
	@%p8 bra 	$L__BB0_18;
	setp.neu.f32 	%p11, %f9, 0f7F800000;
	@%p11 bra 	$L__BB0_13;
	mov.f32 	%f43, 0f00000000;
	mul.rn.f32 	%f67, %f7, %f43;
	mov.b32 	%r90, 0;
	bra.uni 	$L__BB0_18;
$L__BB0_13:
	mov.b32 	%r17, %f7;
	shl.b32 	%r61, %r17, 8;
	or.b32  	%r18, %r61, -2147483648;
	mov.b64 	%rd45, 0;
	mov.b32 	%r87, 0;
$L__BB0_14:
	.pragma "nounroll";
	mul.wide.u32 	%rd30, %r87, 4;
	add.s64 	%rd32, %rd31, %rd30;
	ld.global.nc.u32 	%r62, [%rd32];
	mad.wide.u32 	%rd33, %r62, %r18, %rd45;
	shr.u64 	%rd45, %rd33, 32;
	add.s64 	%rd34, %rd1, %rd30;
	st.local.u32 	[%rd34], %rd33;
	add.s32 	%r87, %r87, 1;
	setp.ne.s32 	%p12, %r87, 6;
	@%p12 bra 	$L__BB0_14;
	shr.u32 	%r63, %r17, 23;
	st.local.u32 	[%rd1+24], %rd45;
	and.b32  	%r21, %r63, 31;
	and.b32  	%r64, %r63, 224;
	add.s32 	%r65, %r64, -128;
	shr.u32 	%r66, %r65, 5;
	mul.wide.u32 	%rd35, %r66, 4;
	sub.s64 	%rd14, %rd1, %rd35;
	ld.local.u32 	%r88, [%rd14+24];
	ld.local.u32 	%r89, [%rd14+20];
	setp.eq.s32 	%p13, %r21, 0;
	@%p13 bra 	$L__BB0_17;
	shf.l.wrap.b32 	%r88, %r89, %r88, %r21;
	ld.local.u32 	%r67, [%rd14+16];
	shf.l.wrap.b32 	%r89, %r67, %r89, %r21;
$L__BB0_17:
	shr.u32 	%r68, %r88, 30;
	shf.l.wrap.b32 	%r69, %r89, %r88, 2;
	shl.b32 	%r70, %r89, 2;
	shr.u32 	%r71, %r69, 31;
	add.s32 	%r72, %r71, %r68;
	neg.s32 	%r73, %r72;
	setp.lt.s32 	%p14, %r17, 0;
	selp.b32 	%r90, %r73, %r72, %p14;
	xor.b32  	%r74, %r69, %r17;
	shr.s32 	%r75, %r69, 31;
	xor.b32  	%r76, %r75, %r69;
	xor.b32  	%r77, %r75, %r70;
	cvt.u64.u32 	%rd36, %r76;
	shl.b64 	%rd37, %rd36, 32;
	cvt.u64.u32 	%rd38, %r77;
	or.b64  	%rd39, %rd37, %rd38;
	cvt.rn.f64.s64 	%fd3, %rd39;
	mul.f64 	%fd4, %fd3, 0d3BF921FB54442D19;
	cvt.rn.f32.f64 	%f41, %fd4;
	neg.f32 	%f42, %f41;
	setp.lt.s32 	%p15, %r74, 0;
	selp.f32 	%f67, %f42, %f41, %p15;
$L__BB0_18:
	mul.rn.f32 	%f44, %f67, %f67;
	and.b32  	%r79, %r90, 1;
	setp.eq.b32 	%p16, %r79, 1;
	selp.f32 	%f45, 0f3F800000, %f67, %p16;
	fma.rn.f32 	%f46, %f44, %f45, 0f00000000;
	fma.rn.f32 	%f47, %f44, 0f37CBAC00, 0fBAB607ED;
	selp.f32 	%f48, %f47, 0fB94D4153, %p16;
	selp.f32 	%f49, 0f3D2AAABB, 0f3C0885E4, %p16;
	fma.rn.f32 	%f50, %f48, %f44, %f49;
	selp.f32 	%f51, 0fBEFFFFFF, 0fBE2AAAA8, %p16;
	fma.rn.f32 	%f52, %f50, %f44, %f51;
	fma.rn.f32 	%f53, %f52, %f46, %f45;
	and.b32  	%r80, %r90, 2;
	setp.eq.s32 	%p17, %r80, 0;
	mov.f32 	%f54, 0f00000000;
	sub.f32 	%f55, %f54, %f53;
	selp.f32 	%f56, %f53, %f55, %p17;
	add.s32 	%r81, %r1, %r82;
	mul.wide.s32 	%rd40, %r81, 8;
	add.s64 	%rd41, %rd4, %rd40;
	ld.global.f32 	%f57, [%rd41];
	ld.global.f32 	%f58, [%rd41+4];
	mul.f32 	%f59, %f58, %f56;
	fma.rn.f32 	%f60, %f13, %f57, %f59;
	mul.f32 	%f61, %f13, %f58;
	mul.f32 	%f62, %f57, %f56;
	sub.f32 	%f63, %f61, %f62;
	add.f32 	%f65, %f65, %f60;
	add.f32 	%f64, %f64, %f63;
	st.global.f32 	[%rd3], %f65;
	st.global.f32 	[%rd3+4], %f64;
	add.s32 	%r82, %r82, 1;
	setp.ne.s32 	%p18, %r82, %r31;
	@%p18 bra 	$L__BB0_2;
$L__BB0_19:
	ret;

}
	// .globl	_Z12cudaDFT1DColP8gComplexS0_i
.visible .entry _Z12cudaDFT1DColP8gComplexS0_i(
	.param .u64 .ptr .align 1 _Z12cudaDFT1DColP8gComplexS0_i_param_0,
	.param .u64 .ptr .align 1 _Z12cudaDFT1DColP8gComplexS0_i_param_1,
	.param .u32 _Z12cudaDFT1DColP8gComplexS0_i_param_2
)
{
	.local .align 4 .b8 	__local_depot1[28];
	.reg .b64 	%SP;
	.reg .b64 	%SPL;
	.reg .pred 	%p<19>;
	.reg .b32 	%r<92>;
	.reg .b32 	%f<68>;
	.reg .b64 	%rd<46>;
	.reg .b64 	%fd<5>;

	mov.u64 	%SPL, __local_depot1;
	ld.param.u64 	%rd15, [_Z12cudaDFT1DColP8gComplexS0_i_param_0];
	ld.param.u64 	%rd16, [_Z12cudaDFT1DColP8gComplexS0_i_param_1];
	ld.param.u32 	%r31, [_Z12cudaDFT1DColP8gComplexS0_i_param_2];
	add.u64 	%rd1, %SPL, 0;
	add.u64 	%rd2, %SPL, 0;
	setp.lt.s32 	%p1, %r31, 1;
	@%p1 bra 	$L__BB1_19;
	mov.u32 	%r33, %ntid.x;
	mov.u32 	%r34, %ctaid.x;
	mov.u32 	%r35, %tid.x;
	mad.lo.s32 	%r36, %r34, %r33, %r35;
	cvta.to.global.u64 	%rd19, %rd15;
	div.s32 	%r37, %r36, %r31;
	cvt.rn.f32.s32 	%f19, %r37;
	mul.f32 	%f1, %f19, 0f40C90FDB;
	cvt.rn.f32.u32 	%f2, %r31;
	mul.wide.s32 	%rd20, %r36, 8;
	add.s64 	%rd3, %rd19, %rd20;
	ld.global.f32 	%f65, [%rd3];
	ld.global.f32 	%f64, [%rd3+4];
	mul.lo.s32 	%r38, %r37, %r31;
	sub.s32 	%r1, %r36, %r38;
	cvta.to.global.u64 	%rd4, %rd16;
	mov.b32 	%r83, 0;
	mov.u64 	%rd31, __cudart_i2opi_f;
$L__BB1_2:
	cvt.rn.f32.u32 	%f20, %r83;
	mul.f32 	%f21, %f1, %f20;
	div.rn.f32 	%f7, %f21, %f2;
	mul.f32 	%f22, %f7, 0f3F22F983;
	cvt.rni.s32.f32 	%r91, %f22;
	cvt.rn.f32.s32 	%f23, %r91;
	fma.rn.f32 	%f24, %f23, 0fBFC90FDA, %f7;
	fma.rn.f32 	%f25, %f23, 0fB3A22168, %f24;
	fma.rn.f32 	%f67, %f23, 0fA7C234C5, %f25;
	abs.f32 	%f9, %f7;
	setp.ltu.f32 	%p2, %f9, 0f47CE4780;
	mov.u32 	%r87, %r91;
	mov.f32 	%f66, %f67;
	@%p2 bra 	$L__BB1_10;
	setp.neu.f32 	%p3, %f9, 0f7F800000;
	@%p3 bra 	$L__BB1_5;
	mov.f32 	%f28, 0f00000000;
	mul.rn.f32 	%f66, %f7, %f28;
	mov.b32 	%r87, 0;
	bra.uni 	$L__BB1_10;
$L__BB1_5:
	mov.b32 	%r4, %f7;
	shl.b32 	%r40, %r4, 8;
	or.b32  	%r5, %r40, -2147483648;
	mov.b64 	%rd44, 0;
	mov.b32 	%r84, 0;
	mov.u64 	%rd42, __cudart_i2opi_f;
	mov.u64 	%rd43, %rd2;
$L__BB1_6:
	.pragma "nounroll";
	ld.global.nc.u32 	%r41, [%rd42];
	mad.wide.u32 	%rd23, %r41, %r5, %rd44;
	shr.u64 	%rd44, %rd23, 32;
	st.local.u32 	[%rd43], %rd23;
	add.s32 	%r84, %r84, 1;
	add.s64 	%rd43, %rd43, 4;
	add.s64 	%rd42, %rd42, 4;
	setp.ne.s32 	%p4, %r84, 6;
	@%p4 bra 	$L__BB1_6;
	shr.u32 	%r42, %r4, 23;
	st.local.u32 	[%rd2+24], %rd44;
	and.b32  	%r8, %r42, 31;
	and.b32  	%r43, %r42, 224;
	add.s32 	%r44, %r43, -128;
	shr.u32 	%r45, %r44, 5;
	mul.wide.u32 	%rd24, %r45, 4;
	sub.s64 	%rd11, %rd2, %rd24;
	ld.local.u32 	%r85, [%rd11+24];
	ld.local.u32 	%r86, [%rd11+20];
	setp.eq.s32 	%p5, %r8, 0;
	@%p5 bra 	$L__BB1_9;
	shf.l.wrap.b32 	%r85, %r86, %r85, %r8;
	ld.local.u32 	%r46, [%rd11+16];
	shf.l.wrap.b32 	%r86, %r46, %r86, %r8;
$L__BB1_9:
	shr.u32 	%r47, %r85, 30;
	shf.l.wrap.b32 	%r48, %r86, %r85, 2;
	shl.b32 	%r49, %r86, 2;
	shr.u32 	%r50, %r48, 31;
	add.s32 	%r51, %r50, %r47;
	neg.s32 	%r52, %r51;
	setp.lt.s32 	%p6, %r4, 0;
	selp.b32 	%r87, %r52, %r51, %p6;
	xor.b32  	%r53, %r48, %r4;
	shr.s32 	%r54, %r48, 31;
	xor.b32  	%r55, %r54, %r48;
	xor.b32  	%r56, %r54, %r49;
	cvt.u64.u32 	%rd25, %r55;
	shl.b64 	%rd26, %rd25, 32;
	cvt.u64.u32 	%rd27, %r56;
	or.b64  	%rd28, %rd26, %rd27;
	cvt.rn.f64.s64 	%fd1, %rd28;
	mul.f64 	%fd2, %fd1, 0d3BF921FB54442D19;
	cvt.rn.f32.f64 	%f26, %fd2;
	neg.f32 	%f27, %f26;
	setp.lt.s32 	%p7, %r53, 0;
	selp.f32 	%f66, %f27, %f26, %p7;
$L__BB1_10:
	setp.ltu.f32 	%p8, %f9, 0f47CE4780;
	add.s32 	%r58, %r87, 1;
	mul.rn.f32 	%f29, %f66, %f66;
	and.b32  	%r59, %r87, 1;
	setp.eq.b32 	%p9, %r59, 1;
	selp.f32 	%f30, %f66, 0f3F800000, %p9;
	fma.rn.f32 	%f31, %f29, %f30, 0f00000000;
	fma.rn.f32 	%f32, %f29, 0f37CBAC00, 0fBAB607ED;
	selp.f32 	%f33, 0fB94D4153, %f32, %p9;
	selp.f32 	%f34, 0f3C0885E4, 0f3D2AAABB, %p9;
	fma.rn.f32 	%f35, %f33, %f29, %f34;
	selp.f32 	%f36, 0fBE2AAAA8, 0fBEFFFFFF, %p9;
	fma.rn.f32 	%f37, %f35, %f29, %f36;
	fma.rn.f32 	%f38, %f37, %f31, %f30;
	and.b32  	%r60, %r58, 2;
	setp.eq.s32 	%p10, %r60, 0;
	mov.f32 	%f39, 0f00000000;
	sub.f32 	%f40, %f39, %f38;
	selp.f32 	%f13, %f38, %f40, %p10;
	@%p8 bra 	$L__BB1_18;
	setp.neu.f32 	%p11, %f9, 0f7F800000;
	@%p11 bra 	$L__BB1_13;
	mov.f32 	%f43, 0f00000000;
	mul.rn.f32 	%f67, %f7, %f43;
	mov.b32 	%r91, 0;
	bra.uni 	$L__BB1_18;
$L__BB1_13:
	mov.b32 	%r17, %f7;
	shl.b32 	%r62, %r17, 8;
	or.b32  	%r18, %r62, -2147483648;
	mov.b64 	%rd45, 0;
	mov.b32 	%r88, 0;
$L__BB1_14:
	.pragma "nounroll";
	mul.wide.u32 	%rd30, %r88, 4;
	add.s64 	%rd32, %rd31, %rd30;
	ld.global.nc.u32 	%r63, [%rd32];
	mad.wide.u32 	%rd33, %r63, %r18, %rd45;
	shr.u64 	%rd45, %rd33, 32;
	add.s64 	%rd34, %rd1, %rd30;
	st.local.u32 	[%rd34], %rd33;
	add.s32 	%r88, %r88, 1;
	setp.ne.s32 	%p12, %r88, 6;
	@%p12 bra 	$L__BB1_14;
	shr.u32 	%r64, %r17, 23;
	st.local.u32 	[%rd1+24], %rd45;
	and.b32  	%r21, %r64, 31;
	and.b32  	%r65, %r64, 224;
	add.s32 	%r66, %r65, -128;
	shr.u32 	%r67, %r66, 5;
	mul.wide.u32 	%rd35, %r67, 4;
	sub.s64 	%rd14, %rd1, %rd35;
	ld.local.u32 	%r89, [%rd14+24];
	ld.local.u32 	%r90, [%rd14+20];
	setp.eq.s32 	%p13, %r21, 0;
	@%p13 bra 	$L__BB1_17;
	shf.l.wrap.b32 	%r89, %r90, %r89, %r21;
	ld.local.u32 	%r68, [%rd14+16];
	shf.l.wrap.b32 	%r90, %r68, %r90, %r21;
$L__BB1_17:
	shr.u32 	%r69, %r89, 30;
	shf.l.wrap.b32 	%r70, %r90, %r89, 2;
	shl.b32 	%r71, %r90, 2;
	shr.u32 	%r72, %r70, 31;
	add.s32 	%r73, %r72, %r69;
	neg.s32 	%r74, %r73;
	setp.lt.s32 	%p14, %r17, 0;
	selp.b32 	%r91, %r74, %r73, %p14;
	xor.b32  	%r75, %r70, %r17;
	shr.s32 	%r76, %r70, 31;
	xor.b32  	%r77, %r76, %r70;
	xor.b32  	%r78, %r76, %r71;
	cvt.u64.u32 	%rd36, %r77;
	shl.b64 	%rd37, %rd36, 32;
	cvt.u64.u32 	%rd38, %r78;
	or.b64  	%rd39, %rd37, %rd38;
	cvt.rn.f64.s64 	%fd3, %rd39;
	mul.f64 	%fd4, %fd3, 0d3BF921FB54442D19;
	cvt.rn.f32.f64 	%f41, %fd4;
	neg.f32 	%f42, %f41;
	setp.lt.s32 	%p15, %r75, 0;
	selp.f32 	%f67, %f42, %f41, %p15;
$L__BB1_18:
	mul.rn.f32 	%f44, %f67, %f67;
	and.b32  	%r80, %r91, 1;
	setp.eq.b32 	%p16, %r80, 1;
	selp.f32 	%f45, 0f3F800000, %f67, %p16;
	fma.rn.f32 	%f46, %f44, %f45, 0f00000000;
	fma.rn.f32 	%f47, %f44, 0f37CBAC00, 0fBAB607ED;
	selp.f32 	%f48, %f47, 0fB94D4153, %p16;
	selp.f32 	%f49, 0f3D2AAABB, 0f3C0885E4, %p16;
	fma.rn.f32 	%f50, %f48, %f44, %f49;
	selp.f32 	%f51, 0fBEFFFFFF, 0fBE2AAAA8, %p16;
	fma.rn.f32 	%f52, %f50, %f44, %f51;
	fma.rn.f32 	%f53, %f52, %f46, %f45;
	and.b32  	%r81, %r91, 2;
	setp.eq.s32 	%p17, %r81, 0;
	mov.f32 	%f54, 0f00000000;
	sub.f32 	%f55, %f54, %f53;
	selp.f32 	%f56, %f53, %f55, %p17;
	mad.lo.s32 	%r82, %r83, %r31, %r1;
	mul.wide.s32 	%rd40, %r82, 8;
	add.s64 	%rd41, %rd4, %rd40;
	ld.global.f32 	%f57, [%rd41];
	ld.global.f32 	%f58, [%rd41+4];
	mul.f32 	%f59, %f58, %f56;
	fma.rn.f32 	%f60, %f13, %f57, %f59;
	mul.f32 	%f61, %f13, %f58;
	mul.f32 	%f62, %f57, %f56;
	sub.f32 	%f63, %f61, %f62;
	add.f32 	%f65, %f65, %f60;
	add.f32 	%f64, %f64, %f63;
	st.global.f32 	[%rd3], %f65;
	st.global.f32 	[%rd3+4], %f64;
	add.s32 	%r83, %r83, 1;
	setp.ne.s32 	%p18, %r83, %r31;
	@%p18 bra 	$L__BB1_2;
$L__BB1_19:
	ret;

}


// ===== COMPILED SASS (sm_100) =====

	.target	sm_100

	.elftype	@"ET_EXEC"


//--------------------- .note.nv.tkinfo           --------------------------
	.section	.note.nv.tkinfo,"",@"SHT_NOTE"
	.sectionflags	@"SHF_NOTE_NV_TKINFO"
	.tkinfo
        /*0018*/ 	.word	0x00000002
        /*0030*/ 	.string	""
        /*0030*/ 	.string	"ptxas"
        /*0030*/ 	.string	"Cuda compilation tools, release 13.0, V13.0.88"
        /*0030*/ 	.string	"Build cuda_13.0.r13.0/compiler.36424714_0"
        /*0030*/ 	.string	"-arch sm_100 -m 64 "



//--------------------- .note.nv.cuinfo           --------------------------
	.section	.note.nv.cuinfo,"",@"SHT_NOTE"
	.sectionflags	@"SHF_NOTE_NV_CUINFO"
        /*0018*/ 	.short	0x0002
        /*001a*/ 	.short	0x0064
        /*001c*/ 	.short	0x0082
	.zero		2


//--------------------- .nv.info                  --------------------------
	.section	.nv.info,"",@"SHT_CUDA_INFO"
	.align	4


	//----- nvinfo : EIATTR_REGCOUNT
	.align		4
        /*0000*/ 	.byte	0x04, 0x2f
        /*0002*/ 	.short	(.L_2 - .L_1)
	.align		4
.L_1:
        /*0004*/ 	.word	index@(_Z9cudaDFT1DP8gComplexS0_i)
        /*0008*/ 	.word	0x0000001c


	//----- nvinfo : EIATTR_FRAME_SIZE
	.align		4
.L_2:
        /*000c*/ 	.byte	0x04, 0x11
        /*000e*/ 	.short	(.L_4 - .L_3)
	.align		4
.L_3:
        /*0010*/ 	.word	index@($__internal_1_$__cuda_sm3x_div_rn_noftz_f32_slowpath)
        /*0014*/ 	.word	0x00000020


	//----- nvinfo : EIATTR_FRAME_SIZE
	.align		4
.L_4:
        /*0018*/ 	.byte	0x04, 0x11
        /*001a*/ 	.short	(.L_6 - .L_5)
	.align		4
.L_5:
        /*001c*/ 	.word	index@(_Z9cudaDFT1DP8gComplexS0_i)
        /*0020*/ 	.word	0x00000020


	//----- nvinfo : EIATTR_REGCOUNT
	.align		4
.L_6:
        /*0024*/ 	.byte	0x04, 0x2f
        /*0026*/ 	.short	(.L_8 - .L_7)
	.align		4
.L_7:
        /*0028*/ 	.word	index@(_Z12cudaDFT1DColP8gComplexS0_i)
        /*002c*/ 	.word	0x0000001c


	//----- nvinfo : EIATTR_FRAME_SIZE
	.align		4
.L_8:
        /*0030*/ 	.byte	0x04, 0x11
        /*0032*/ 	.short	(.L_10 - .L_9)
	.align		4
.L_9:
        /*0034*/ 	.word	index@($__internal_0_$__cuda_sm3x_div_rn_noftz_f32_slowpath)
        /*0038*/ 	.word	0x00000020


	//----- nvinfo : EIATTR_FRAME_SIZE
	.align		4
.L_10:
        /*003c*/ 	.byte	0x04, 0x11
        /*003e*/ 	.short	(.L_12 - .L_11)
	.align		4
.L_11:
        /*0040*/ 	.word	index@(_Z12cudaDFT1DColP8gComplexS0_i)
        /*0044*/ 	.word	0x00000020


	//----- nvinfo : EIATTR_MIN_STACK_SIZE
	.align		4
.L_12:
        /*0048*/ 	.byte	0x04, 0x12
        /*004a*/ 	.short	(.L_14 - .L_13)
	.align		4
.L_13:
        /*004c*/ 	.word	index@(_Z12cudaDFT1DColP8gComplexS0_i)
        /*0050*/ 	.word	0x00000020


	//----- nvinfo : EIATTR_MIN_STACK_SIZE
	.align		4
.L_14:
        /*0054*/ 	.byte	0x04, 0x12
        /*0056*/ 	.short	(.L_16 - .L_15)
	.align		4
.L_15:
        /*0058*/ 	.word	index@(_Z9cudaDFT1DP8gComplexS0_i)
        /*005c*/ 	.word	0x00000020
.L_16:


//--------------------- .nv.compat                --------------------------
	.section	.nv.compat,"",@"SHT_CUDA_COMPAT_INFO"
	.align	4
        /*0000*/ 	.byte	0x02, 0x09, 0x00, 0x00, 0x02, 0x02, 0x01, 0x00, 0x02, 0x05, 0x05, 0x00, 0x03, 0x07, 0x01, 0x01
        /*0010*/ 	.byte	0x02, 0x03, 0x00, 0x00, 0x02, 0x06, 0x01, 0x00, 0x04, 0x0b, 0x08, 0x00, 0x01, 0x00, 0x00, 0x00
        /*0020*/ 	.byte	0x00, 0x00, 0x00, 0x00


//--------------------- .nv.info._Z12cudaDFT1DColP8gComplexS0_i --------------------------
	.section	.nv.info._Z12cudaDFT1DColP8gComplexS0_i,"",@"SHT_CUDA_INFO"
	.sectionflags	@""
	.align	4


	//----- nvinfo : EIATTR_CUDA_API_VERSION
	.align		4
        /*0000*/ 	.byte	0x04, 0x37
        /*0002*/ 	.short	(.L_18 - .L_17)
.L_17:
        /*0004*/ 	.word	0x00000082


	//----- nvinfo : EIATTR_KPARAM_INFO
	.align		4
.L_18:
        /*0008*/ 	.byte	0x04, 0x17
        /*000a*/ 	.short	(.L_20 - .L_19)
.L_19:
        /*000c*/ 	.word	0x00000000
        /*0010*/ 	.short	0x0002
        /*0012*/ 	.short	0x0010
        /*0014*/ 	.byte	0x00, 0xf0, 0x11, 0x00


	//----- nvinfo : EIATTR_KPARAM_INFO
	.align		4
.L_20:
        /*0018*/ 	.byte	0x04, 0x17
        /*001a*/ 	.short	(.L_22 - .L_21)
.L_21:
        /*001c*/ 	.word	0x00000000
        /*0020*/ 	.short	0x0001
        /*0022*/ 	.short	0x0008
        /*0024*/ 	.byte	0x00, 0xf5, 0x21, 0x00


	//----- nvinfo : EIATTR_KPARAM_INFO
	.align		4
.L_22:
        /*0028*/ 	.byte	0x04, 0x17
        /*002a*/ 	.short	(.L_24 - .L_23)
.L_23:
        /*002c*/ 	.word	0x00000000
        /*0030*/ 	.short	0x0000
        /*0032*/ 	.short	0x0000
        /*0034*/ 	.byte	0x00, 0xf5, 0x21, 0x00


	//----- nvinfo : EIATTR_SPARSE_MMA_MASK
	.align		4
.L_24:
        /*0038*/ 	.byte	0x03, 0x50
        /*003a*/ 	.short	0x0000


	//----- nvinfo : EIATTR_MAXREG_COUNT
	.align		4
        /*003c*/ 	.byte	0x03, 0x1b
        /*003e*/ 	.short	0x00ff


	//----- nvinfo : EIATTR_MERCURY_ISA_VERSION
	.align		4
        /*0040*/ 	.byte	0x03, 0x5f
        /*0042*/ 	.short	0x0101


	//----- nvinfo : EIATTR_VRC_CTA_INIT_COUNT
	.align		4
        /*0044*/ 	.byte	0x02, 0x4a
	.zero		1
	.zero		1


	//----- nvinfo : EIATTR_EXIT_INSTR_OFFSETS
	.align		4
        /*0048*/ 	.byte	0x04, 0x1c
        /*004a*/ 	.short	(.L_26 - .L_25)


	//   ....[0]....
.L_25:
        /*004c*/ 	.word	0x00000040


	//   ....[1]....
        /*0050*/ 	.word	0x00000e50


	//----- nvinfo : EIATTR_CRS_STACK_SIZE
	.align		4
.L_26:
        /*0054*/ 	.byte	0x04, 0x1e
        /*0056*/ 	.short	(.L_28 - .L_27)
.L_27:
        /*0058*/ 	.word	0x00000000


	//----- nvinfo : EIATTR_CBANK_PARAM_SIZE
	.align		4
.L_28:
        /*005c*/ 	.byte	0x03, 0x19
        /*005e*/ 	.short	0x0014


	//----- nvinfo : EIATTR_PARAM_CBANK
	.align		4
        /*0060*/ 	.byte	0x04, 0x0a
        /*0062*/ 	.short	(.L_30 - .L_29)
	.align		4
.L_29:
        /*0064*/ 	.word	index@(.nv.constant0._Z12cudaDFT1DColP8gComplexS0_i)
        /*0068*/ 	.short	0x0380
        /*006a*/ 	.short	0x0014


	//----- nvinfo : EIATTR_SW_WAR
	.align		4
.L_30:
        /*006c*/ 	.byte	0x04, 0x36
        /*006e*/ 	.short	(.L_32 - .L_31)
.L_31:
        /*0070*/ 	.word	0x00000008
.L_32:


//--------------------- .nv.info._Z9cudaDFT1DP8gComplexS0_i --------------------------
	.section	.nv.info._Z9cudaDFT1DP8gComplexS0_i,"",@"SHT_CUDA_INFO"
	.sectionflags	@""
	.align	4


	//----- nvinfo : EIATTR_CUDA_API_VERSION
	.align		4
        /*0000*/ 	.byte	0x04, 0x37
        /*0002*/ 	.short	(.L_34 - .L_33)
.L_33:
        /*0004*/ 	.word	0x00000082


	//----- nvinfo : EIATTR_KPARAM_INFO
	.align		4
.L_34:
        /*0008*/ 	.byte	0x04, 0x17
        /*000a*/ 	.short	(.L_36 - .L_35)
.L_35:
        /*000c*/ 	.word	0x00000000
        /*0010*/ 	.short	0x0002
        /*0012*/ 	.short	0x0010
        /*0014*/ 	.byte	0x00, 0xf0, 0x11, 0x00


	//----- nvinfo : EIATTR_KPARAM_INFO
	.align		4
.L_36:
        /*0018*/ 	.byte	0x04, 0x17
        /*001a*/ 	.short	(.L_38 - .L_37)
.L_37:
        /*001c*/ 	.word	0x00000000
        /*0020*/ 	.short	0x0001
        /*0022*/ 	.short	0x0008
        /*0024*/ 	.byte	0x00, 0xf5, 0x21, 0x00


	//----- nvinfo : EIATTR_KPARAM_INFO
	.align		4
.L_38:
        /*0028*/ 	.byte	0x04, 0x17
        /*002a*/ 	.short	(.L_40 - .L_39)
.L_39:
        /*002c*/ 	.word	0x00000000
        /*0030*/ 	.short	0x0000
        /*0032*/ 	.short	0x0000
        /*0034*/ 	.byte	0x00, 0xf5, 0x21, 0x00


	//----- nvinfo : EIATTR_SPARSE_MMA_MASK
	.align		4
.L_40:
        /*0038*/ 	.byte	0x03, 0x50
        /*003a*/ 	.short	0x0000


	//----- nvinfo : EIATTR_MAXREG_COUNT
	.align		4
        /*003c*/ 	.byte	0x03, 0x1b
        /*003e*/ 	.short	0x00ff


	//----- nvinfo : EIATTR_MERCURY_ISA_VERSION
	.align		4
        /*0040*/ 	.byte	0x03, 0x5f
        /*0042*/ 	.short	0x0101


	//----- nvinfo : EIATTR_VRC_CTA_INIT_COUNT
	.align		4
        /*0044*/ 	.byte	0x02, 0x4a
	.zero		1
	.zero		1


	//----- nvinfo : EIATTR_EXIT_INSTR_OFFSETS
	.align		4
        /*0048*/ 	.byte	0x04, 0x1c
        /*004a*/ 	.short	(.L_42 - .L_41)


	//   ....[0]....
.L_41:
        /*004c*/ 	.word	0x00000040


	//   ....[1]....
        /*0050*/ 	.word	0x00000e20


	//----- nvinfo : EIATTR_CRS_STACK_SIZE
	.align		4
.L_42:
        /*0054*/ 	.byte	0x04, 0x1e
        /*0056*/ 	.short	(.L_44 - .L_43)
.L_43:
        /*0058*/ 	.word	0x00000000


	//----- nvinfo : EIATTR_CBANK_PARAM_SIZE
	.align		4
.L_44:
        /*005c*/ 	.byte	0x03, 0x19
        /*005e*/ 	.short	0x0014


	//----- nvinfo : EIATTR_PARAM_CBANK
	.align		4
        /*0060*/ 	.byte	0x04, 0x0a
        /*0062*/ 	.short	(.L_46 - .L_45)
	.align		4
.L_45:
        /*0064*/ 	.word	index@(.nv.constant0._Z9cudaDFT1DP8gComplexS0_i)
        /*0068*/ 	.short	0x0380
        /*006a*/ 	.short	0x0014


	//----- nvinfo : EIATTR_SW_WAR
	.align		4
.L_46:
        /*006c*/ 	.byte	0x04, 0x36
        /*006e*/ 	.short	(.L_48 - .L_47)
.L_47:
        /*0070*/ 	.word	0x00000008
.L_48:


//--------------------- .nv.callgraph             --------------------------
	.section	.nv.callgraph,"",@"SHT_CUDA_CALLGRAPH"
	.align	4
	.sectionentsize	8
	.align		4
        /*0000*/ 	.word	0x00000000
	.align		4
        /*0004*/ 	.word	0xffffffff
	.align		4
        /*0008*/ 	.word	0x00000000
	.align		4
        /*000c*/ 	.word	0xfffffffe
	.align		4
        /*0010*/ 	.word	0x00000000
	.align		4
        /*0014*/ 	.word	0xfffffffd
	.align		4
        /*0018*/ 	.word	0x00000000
	.align		4
        /*001c*/ 	.word	0xfffffffc


//--------------------- .nv.constant4             --------------------------
	.section	.nv.constant4,"a",@progbits
	.align	8
	.align		8
.nv.constant4:
        /*0000*/ 	.dword	__cudart_i2opi_f


//--------------------- .text._Z12cudaDFT1DColP8gComplexS0_i --------------------------
	.section	.text._Z12cudaDFT1DColP8gComplexS0_i,"ax",@progbits
	.align	128
        .global         _Z12cudaDFT1DColP8gComplexS0_i
        .type           _Z12cudaDFT1DColP8gComplexS0_i,@function
        .size           _Z12cudaDFT1DColP8gComplexS0_i,(.L_x_42 - _Z12cudaDFT1DColP8gComplexS0_i)
        .other          _Z12cudaDFT1DColP8gComplexS0_i,@"STO_CUDA_ENTRY STV_DEFAULT"
_Z12cudaDFT1DColP8gComplexS0_i:
.text._Z12cudaDFT1DColP8gComplexS0_i:
[----:B------:R-:W0:Y:S08]  /*0000*/  LDC R1, c[0x0][0x37c] ;  /* 0x0000df00ff017b82 */ /* 0x000e300000000800 */
[----:B------:R-:W1:Y:S01]  /*0010*/  LDC R12, c[0x0][0x390] ;  /* 0x0000e400ff0c7b82 */ /* 0x000e620000000800 */
[----:B0-----:R-:W-:Y:S01]  /*0020*/  VIADD R1, R1, 0xffffffe0 ;  /* 0xffffffe001017836 */ /* 0x001fe20000000000 */
[----:B-1----:R-:W-:-:S13]  /*0030*/  ISETP.GE.AND P0, PT, R12, 0x1, PT ;  /* 0x000000010c00780c */ /* 0x002fda0003f06270 */
[----:B------:R-:W-:Y:S05]  /*0040*/  @!P0 EXIT ;  /* 0x000000000000894d */ /* 0x000fea0003800000 */
[----:B------:R-:W0:Y:S01]  /*0050*/  S2R R9, SR_CTAID.X ;  /* 0x0000000000097919 */ /* 0x000e220000002500 */
[----:B------:R-:W1:Y:S01]  /*0060*/  LDC.64 R6, c[0x0][0x380] ;  /* 0x0000e000ff067b82 */ /* 0x000e620000000a00 */
[----:B------:R-:W0:Y:S01]  /*0070*/  LDCU UR4, c[0x0][0x360] ;  /* 0x00006c00ff0477ac */ /* 0x000e220008000800 */
[----:B------:R-:W0:Y:S01]  /*0080*/  S2R R0, SR_TID.X ;  /* 0x0000000000007919 */ /* 0x000e220000002100 */
[----:B------:R-:W2:Y:S01]  /*0090*/  LDCU.64 UR8, c[0x0][0x358] ;  /* 0x00006b00ff0877ac */ /* 0x000ea20008000a00 */
[----:B0-----:R-:W-:-:S04]  /*00a0*/  IMAD R9, R9, UR4, R0 ;  /* 0x0000000409097c24 */ /* 0x001fc8000f8e0200 */
[----:B-1----:R-:W-:-:S05]  /*00b0*/  IMAD.WIDE R6, R9, 0x8, R6 ;  /* 0x0000000809067825 */ /* 0x002fca00078e0206 */
[----:B--2---:R0:W5:Y:S04]  /*00c0*/  LDG.E R13, desc[UR8][R6.64] ;  /* 0x00000008060d7981 */ /* 0x004168000c1e1900 */
[----:B------:R0:W5:Y:S01]  /*00d0*/  LDG.E R11, desc[UR8][R6.64+0x4] ;  /* 0x00000408060b7981 */ /* 0x000162000c1e1900 */
[----:B------:R-:W-:Y:S01]  /*00e0*/  IABS R5, R12 ;  /* 0x0000000c00057213 */ /* 0x000fe20000000000 */
[----:B------:R-:W-:-:S03]  /*00f0*/  UMOV UR4, URZ ;  /* 0x000000ff00047c82 */ /* 0x000fc60008000000 */
[----:B------:R-:W1:Y:S08]  /*0100*/  I2F.RP R0, R5 ;  /* 0x0000000500007306 */ /* 0x000e700000209400 */
[----:B-1----:R-:W1:Y:S02]  /*0110*/  MUFU.RCP R0, R0 ;  /* 0x0000000000007308 */ /* 0x002e640000001000 */
[----:B-1----:R-:W-:-:S06]  /*0120*/  VIADD R2, R0, 0xffffffe ;  /* 0x0ffffffe00027836 */ /* 0x002fcc0000000000 */
[----:B------:R1:W2:Y:S02]  /*0130*/  F2I.FTZ.U32.TRUNC.NTZ R3, R2 ;  /* 0x0000000200037305 */ /* 0x0002a4000021f000 */
[----:B-1----:R-:W-:Y:S02]  /*0140*/  IMAD.MOV.U32 R2, RZ, RZ, RZ ;  /* 0x000000ffff027224 */ /* 0x002fe400078e00ff */
[----:B--2---:R-:W-:-:S04]  /*0150*/  IMAD.MOV R4, RZ, RZ, -R3 ;  /* 0x000000ffff047224 */ /* 0x004fc800078e0a03 */
[----:B------:R-:W-:Y:S01]  /*0160*/  IMAD R15, R4, R5, RZ ;  /* 0x00000005040f7224 */ /* 0x000fe200078e02ff */
[----:B------:R-:W-:-:S03]  /*0170*/  IABS R4, R9 ;  /* 0x0000000900047213 */ /* 0x000fc60000000000 */
[----:B------:R-:W-:-:S06]  /*0180*/  IMAD.HI.U32 R3, R3, R15, R2 ;  /* 0x0000000f03037227 */ /* 0x000fcc00078e0002 */
[----:B------:R-:W-:-:S04]  /*0190*/  IMAD.HI.U32 R3, R3, R4, RZ ;  /* 0x0000000403037227 */ /* 0x000fc800078e00ff */
[----:B------:R-:W-:-:S04]  /*01a0*/  IMAD.MOV R0, RZ, RZ, -R3 ;  /* 0x000000ffff007224 */ /* 0x000fc800078e0a03 */
[----:B------:R-:W-:-:S05]  /*01b0*/  IMAD R0, R5, R0, R4 ;  /* 0x0000000005007224 */ /* 0x000fca00078e0204 */
[----:B------:R-:W-:-:S13]  /*01c0*/  ISETP.GT.U32.AND P2, PT, R5, R0, PT ;  /* 0x000000000500720c */ /* 0x000fda0003f44070 */
[----:B------:R-:W-:Y:S02]  /*01d0*/  @!P2 IMAD.IADD R0, R0, 0x1, -R5 ;  /* 0x000000010000a824 */ /* 0x000fe400078e0a05 */
[----:B------:R-:W-:Y:S01]  /*01e0*/  @!P2 VIADD R3, R3, 0x1 ;  /* 0x000000010303a836 */ /* 0x000fe20000000000 */
[----:B------:R-:W-:Y:S02]  /*01f0*/  ISETP.NE.AND P2, PT, R12, RZ, PT ;  /* 0x000000ff0c00720c */ /* 0x000fe40003f45270 */
[----:B------:R-:W-:Y:S02]  /*0200*/  ISETP.GE.U32.AND P0, PT, R0, R5, PT ;  /* 0x000000050000720c */ /* 0x000fe40003f06070 */
[----:B------:R-:W-:-:S04]  /*0210*/  LOP3.LUT R0, R9, R12, RZ, 0x3c, !PT ;  /* 0x0000000c09007212 */ /* 0x000fc800078e3cff */
[----:B------:R-:W-:-:S07]  /*0220*/  ISETP.GE.AND P1, PT, R0, RZ, PT ;  /* 0x000000ff0000720c */ /* 0x000fce0003f26270 */
[----:B------:R-:W-:-:S06]  /*0230*/  @P0 VIADD R3, R3, 0x1 ;  /* 0x0000000103030836 */ /* 0x000fcc0000000000 */
[----:B------:R-:W-:Y:S01]  /*0240*/  @!P1 IMAD.MOV R3, RZ, RZ, -R3 ;  /* 0x000000ffff039224 */ /* 0x000fe200078e0a03 */
[----:B------:R-:W-:-:S04]  /*0250*/  @!P2 LOP3.LUT R3, RZ, R12, RZ, 0x33, !PT ;  /* 0x0000000cff03a212 */ /* 0x000fc800078e33ff */
[----:B------:R-:W-:Y:S01]  /*0260*/  I2FP.F32.S32 R10, R3 ;  /* 0x00000003000a7245 */ /* 0x000fe20000201400 */
[----:B------:R-:W-:-:S04]  /*0270*/  IMAD.MOV R0, RZ, RZ, -R3 ;  /* 0x000000ffff007224 */ /* 0x000fc800078e0a03 */
[----:B------:R-:W-:Y:S01]  /*0280*/  IMAD R9, R12, R0, R9 ;  /* 0x000000000c097224 */ /* 0x000fe200078e0209 */
[----:B------:R-:W-:Y:S01]  /*0290*/  I2FP.F32.U32 R12, R12 ;  /* 0x0000000c000c7245 */ /* 0x000fe20000201000 */
[----:B0-----:R-:W-:-:S07]  /*02a0*/  FMUL R10, R10, 6.2831854820251464844 ;  /* 0x40c90fdb0a0a7820 */ /* 0x001fce0000400000 */
.L_x_8:
[----:B0-----:R-:W0:Y:S01]  /*02b0*/  MUFU.RCP R5, R12 ;  /* 0x0000000c00057308 */ /* 0x001e220000001000 */
[----:B------:R-:W-:Y:S01]  /*02c0*/  I2FP.F32.U32 R3, UR4 ;  /* 0x0000000400037c45 */ /* 0x000fe20008201000 */
[----:B------:R-:W-:Y:S04]  /*02d0*/  BSSY.RECONVERGENT B0, `(.L_x_0) ;  /* 0x000000c000007945 */ /* 0x000fe80003800200 */
[----:B------:R-:W-:-:S04]  /*02e0*/  FMUL R0, R10, R3 ;  /* 0x000000030a007220 */ /* 0x000fc80000400000 */
[----:B------:R-:W1:Y:S01]  /*02f0*/  FCHK P0, R0, R12 ;  /* 0x0000000c00007302 */ /* 0x000e620000000000 */
[----:B0-----:R-:W-:-:S04]  /*0300*/  FFMA R2, -R12, R5, 1 ;  /* 0x3f8000000c027423 */ /* 0x001fc80000000105 */
[----:B------:R-:W-:-:S04]  /*0310*/  FFMA R5, R5, R2, R5 ;  /* 0x0000000205057223 */ /* 0x000fc80000000005 */
[----:B------:R-:W-:-:S04]  /*0320*/  FFMA R16, R0, R5, RZ ;  /* 0x0000000500107223 */ /* 0x000fc800000000ff */
[----:B------:R-:W-:-:S04]  /*0330*/  FFMA R2, -R12, R16, R0 ;  /* 0x000000100c027223 */ /* 0x000fc80000000100 */
[----:B------:R-:W-:Y:S01]  /*0340*/  FFMA R16, R5, R2, R16 ;  /* 0x0000000205107223 */ /* 0x000fe20000000010 */
[----:B-1----:R-:W-:Y:S06]  /*0350*/  @!P0 BRA `(.L_x_1) ;  /* 0x00000000000c8947 */ /* 0x002fec0003800000 */
[----:B------:R-:W-:-:S07]  /*0360*/  MOV R2, 0x380 ;  /* 0x0000038000027802 */ /* 0x000fce0000000f00 */
[----:B-----5:R-:W-:Y:S05]  /*0370*/  CALL.REL.NOINC `($__internal_0_$__cuda_sm3x_div_rn_noftz_f32_slowpath) ;  /* 0x0000000800b87944 */ /* 0x020fea0003c00000 */
[----:B------:R-:W-:-:S07]  /*0380*/  IMAD.MOV.U32 R16, RZ, RZ, R0 ;  /* 0x000000ffff107224 */ /* 0x000fce00078e0000 */
.L_x_1:
[----:B------:R-:W-:Y:S05]  /*0390*/  BSYNC.RECONVERGENT B0 ;  /* 0x0000000000007941 */ /* 0x000fea0003800200 */
.L_x_0:
[C---:B------:R-:W-:Y:S01]  /*03a0*/  FMUL R0, R16.reuse, 0.63661974668502807617 ;  /* 0x3f22f98310007820 */ /* 0x040fe20000400000 */
[----:B------:R-:W-:Y:S01]  /*03b0*/  FSETP.GE.AND P0, PT, |R16|, 105615, PT ;  /* 0x47ce47801000780b */ /* 0x000fe20003f06200 */
[----:B------:R-:W-:Y:S04]  /*03c0*/  BSSY.RECONVERGENT B0, `(.L_x_2) ;  /* 0x0000040000007945 */ /* 0x000fe80003800200 */
[----:B------:R-:W0:Y:S02]  /*03d0*/  F2I.NTZ R0, R0 ;  /* 0x0000000000007305 */ /* 0x000e240000203100 */
[----:B0-----:R-:W-:Y:S01]  /*03e0*/  I2FP.F32.S32 R19, R0 ;  /* 0x0000000000137245 */ /* 0x001fe20000201400 */
[----:B------:R-:W-:-:S04]  /*03f0*/  IMAD.MOV.U32 R5, RZ, RZ, R0 ;  /* 0x000000ffff057224 */ /* 0x000fc800078e0000 */
[----:B------:R-:W-:-:S04]  /*0400*/  FFMA R2, R19, -1.5707962512969970703, R16 ;  /* 0xbfc90fda13027823 */ /* 0x000fc80000000010 */
[----:B------:R-:W-:-:S04]  /*0410*/  FFMA R2, R19, -7.5497894158615963534e-08, R2 ;  /* 0xb3a2216813027823 */ /* 0x000fc80000000002 */
[----:B------:R-:W-:-:S04]  /*0420*/  FFMA R19, R19, -5.3903029534742383927e-15, R2 ;  /* 0xa7c234c513137823 */ /* 0x000fc80000000002 */
[----:B------:R-:W-:Y:S01]  /*0430*/  IMAD.MOV.U32 R2, RZ, RZ, R19 ;  /* 0x000000ffff027224 */ /* 0x000fe200078e0013 */
[----:B------:R-:W-:Y:S06]  /*0440*/  @!P0 BRA `(.L_x_3) ;  /* 0x0000000000dc8947 */ /* 0x000fec0003800000 */
[----:B------:R-:W-:-:S13]  /*0450*/  FSETP.NEU.AND P0, PT, |R16|, +INF , PT ;  /* 0x7f8000001000780b */ /* 0x000fda0003f0d200 */
[----:B------:R-:W-:Y:S01]  /*0460*/  @!P0 FMUL R2, RZ, R16 ;  /* 0x00000010ff028220 */ /* 0x000fe20000400000 */
[----:B------:R-:W-:Y:S01]  /*0470*/  @!P0 IMAD.MOV.U32 R0, RZ, RZ, RZ ;  /* 0x000000ffff008224 */ /* 0x000fe200078e00ff */
[----:B------:R-:W-:Y:S06]  /*0480*/  @!P0 BRA `(.L_x_3) ;  /* 0x0000000000cc8947 */ /* 0x000fec0003800000 */
[----:B------:R-:W-:Y:S01]  /*0490*/  IMAD.SHL.U32 R2, R16, 0x100, RZ ;  /* 0x0000010010027824 */ /* 0x000fe200078e00ff */
[----:B------:R-:W0:Y:S01]  /*04a0*/  LDCU.64 UR10, c[0x4][URZ] ;  /* 0x01000000ff0a77ac */ /* 0x000e220008000a00 */
[----:B------:R-:W-:Y:S02]  /*04b0*/  IMAD.MOV.U32 R8, RZ, RZ, RZ ;  /* 0x000000ffff087224 */ /* 0x000fe400078e00ff */
[----:B------:R-:W-:Y:S01]  /*04c0*/  IMAD.MOV.U32 R0, RZ, RZ, R1 ;  /* 0x000000ffff007224 */ /* 0x000fe200078e0001 */
[----:B------:R-:W-:Y:S01]  /*04d0*/  LOP3.LUT R21, R2, 0x80000000, RZ, 0xfc, !PT ;  /* 0x8000000002157812 */ /* 0x000fe200078efcff */
[----:B------:R-:W-:Y:S01]  /*04e0*/  UMOV UR6, URZ ;  /* 0x000000ff00067c82 */ /* 0x000fe20008000000 */
[----:B------:R-:W-:-:S05]  /*04f0*/  UMOV UR5, URZ ;  /* 0x000000ff00057c82 */ /* 0x000fca0008000000 */
.L_x_4:
[----:B0-----:R-:W-:Y:S02]  /*0500*/  IMAD.U32 R14, RZ, RZ, UR10 ;  /* 0x0000000aff0e7e24 */ /* 0x001fe4000f8e00ff */
[----:B------:R-:W-:-:S05]  /*0510*/  IMAD.U32 R15, RZ, RZ, UR11 ;  /* 0x0000000bff0f7e24 */ /* 0x000fca000f8e00ff */
[----:B------:R-:W2:Y:S01]  /*0520*/  LDG.E.CONSTANT R2, desc[UR8][R14.64] ;  /* 0x000000080e027981 */ /* 0x000ea2000c1e9900 */
[----:B------:R-:W-:Y:S02]  /*0530*/  UIADD3 UR10, UP0, UPT, UR10, 0x4, URZ ;  /* 0x000000040a0a7890 */ /* 0x000fe4000ff1e0ff */
[----:B------:R-:W-:Y:S02]  /*0540*/  UIADD3 UR5, UPT, UPT, UR5, 0x1, URZ ;  /* 0x0000000105057890 */ /* 0x000fe4000fffe0ff */
[----:B------:R-:W-:Y:S02]  /*0550*/  UIADD3.X UR11, UPT, UPT, URZ, UR11, URZ, UP0, !UPT ;  /* 0x0000000bff0b7290 */ /* 0x000fe400087fe4ff */
[----:B------:R-:W-:Y:S01]  /*0560*/  UISETP.NE.AND UP0, UPT, UR5, 0x6, UPT ;  /* 0x000000060500788c */ /* 0x000fe2000bf05270 */
[----:B--2---:R-:W-:-:S03]  /*0570*/  IMAD.WIDE.U32 R2, R2, R21, RZ ;  /* 0x0000001502027225 */ /* 0x004fc600078e00ff */
[----:B------:R-:W-:-:S04]  /*0580*/  IADD3 R17, P0, PT, R2, R8, RZ ;  /* 0x0000000802117210 */ /* 0x000fc80007f1e0ff */
[----:B------:R-:W-:Y:S01]  /*0590*/  IADD3.X R8, PT, PT, R3, UR6, RZ, P0, !PT ;  /* 0x0000000603087c10 */ /* 0x000fe200087fe4ff */
[----:B------:R0:W-:Y:S02]  /*05a0*/  STL [R0], R17 ;  /* 0x0000001100007387 */ /* 0x0001e40000100800 */
[----:B0-----:R-:W-:Y:S01]  /*05b0*/  VIADD R0, R0, 0x4 ;  /* 0x0000000400007836 */ /* 0x001fe20000000000 */
[----:B------:R-:W-:Y:S06]  /*05c0*/  BRA.U UP0, `(.L_x_4) ;  /* 0xfffffffd00cc7547 */ /* 0x000fec000b83ffff */
[----:B------:R-:W-:Y:S01]  /*05d0*/  SHF.R.U32.HI R4, RZ, 0x17, R16 ;  /* 0x00000017ff047819 */ /* 0x000fe20000011610 */
[----:B------:R0:W-:Y:S03]  /*05e0*/  STL [R1+0x18], R8 ;  /* 0x0000180801007387 */ /* 0x0001e60000100800 */
[C---:B------:R-:W-:Y:S02]  /*05f0*/  LOP3.LUT R0, R4.reuse, 0xe0, RZ, 0xc0, !PT ;  /* 0x000000e004007812 */ /* 0x040fe400078ec0ff */
[----:B------:R-:W-:-:S03]  /*0600*/  LOP3.LUT P0, RZ, R4, 0x1f, RZ, 0xc0, !PT ;  /* 0x0000001f04ff7812 */ /* 0x000fc6000780c0ff */
[----:B------:R-:W-:-:S05]  /*0610*/  VIADD R0, R0, 0xffffff80 ;  /* 0xffffff8000007836 */ /* 0x000fca0000000000 */
[----:B------:R-:W-:-:S05]  /*0620*/  SHF.R.U32.HI R0, RZ, 0x5, R0 ;  /* 0x00000005ff007819 */ /* 0x000fca0000011600 */
[----:B------:R-:W-:-:S05]  /*0630*/  IMAD R17, R0, -0x4, R1 ;  /* 0xfffffffc00117824 */ /* 0x000fca00078e0201 */
[----:B------:R-:W2:Y:S04]  /*0640*/  LDL R0, [R17+0x18] ;  /* 0x0000180011007983 */ /* 0x000ea80000100800 */
[----:B------:R-:W2:Y:S04]  /*0650*/  LDL R3, [R17+0x14] ;  /* 0x0000140011037983 */ /* 0x000ea80000100800 */
[----:B------:R-:W3:Y:S01]  /*0660*/  @P0 LDL R2, [R17+0x10] ;  /* 0x0000100011020983 */ /* 0x000ee20000100800 */
[----:B------:R-:W-:Y:S01]  /*0670*/  LOP3.LUT R4, R4, 0x1f, RZ, 0xc0, !PT ;  /* 0x0000001f04047812 */ /* 0x000fe200078ec0ff */
[----:B------:R-:W-:Y:S01]  /*0680*/  UMOV UR6, 0x54442d19 ;  /* 0x54442d1900067882 */ /* 0x000fe20000000000 */
[----:B------:R-:W-:-:S02]  /*0690*/  UMOV UR7, 0x3bf921fb ;  /* 0x3bf921fb00077882 */ /* 0x000fc40000000000 */
[-C--:B--2---:R-:W-:Y:S02]  /*06a0*/  @P0 SHF.L.W.U32.HI R0, R3, R4.reuse, R0 ;  /* 0x0000000403000219 */ /* 0x084fe40000010e00 */
[----:B---3--:R-:W-:Y:S02]  /*06b0*/  @P0 SHF.L.W.U32.HI R3, R2, R4, R3 ;  /* 0x0000000402030219 */ /* 0x008fe40000010e03 */
[----:B------:R-:W-:Y:S02]  /*06c0*/  ISETP.GE.AND P0, PT, R16, RZ, PT ;  /* 0x000000ff1000720c */ /* 0x000fe40003f06270 */
[C---:B------:R-:W-:Y:S01]  /*06d0*/  SHF.L.W.U32.HI R2, R3.reuse, 0x2, R0 ;  /* 0x0000000203027819 */ /* 0x040fe20000010e00 */
[----:B------:R-:W-:-:S03]  /*06e0*/  IMAD.SHL.U32 R3, R3, 0x4, RZ ;  /* 0x0000000403037824 */ /* 0x000fc600078e00ff */
[----:B------:R-:W-:-:S04]  /*06f0*/  SHF.R.S32.HI R4, RZ, 0x1f, R2 ;  /* 0x0000001fff047819 */ /* 0x000fc80000011402 */
[C---:B------:R-:W-:Y:S02]  /*0700*/  LOP3.LUT R14, R4.reuse, R3, RZ, 0x3c, !PT ;  /* 0x00000003040e7212 */ /* 0x040fe400078e3cff */
[----:B------:R-:W-:Y:S02]  /*0710*/  LOP3.LUT R15, R4, R2, RZ, 0x3c, !PT ;  /* 0x00000002040f7212 */ /* 0x000fe400078e3cff */
[----:B------:R-:W-:Y:S02]  /*0720*/  SHF.R.U32.HI R3, RZ, 0x1e, R0 ;  /* 0x0000001eff037819 */ /* 0x000fe40000011600 */
[C---:B------:R-:W-:Y:S02]  /*0730*/  LOP3.LUT R4, R2.reuse, R16, RZ, 0x3c, !PT ;  /* 0x0000001002047212 */ /* 0x040fe400078e3cff */
[----:B------:R-:W1:Y:S01]  /*0740*/  I2F.F64.S64 R14, R14 ;  /* 0x0000000e000e7312 */ /* 0x000e620000301c00 */
[----:B------:R-:W-:Y:S02]  /*0750*/  LEA.HI R0, R2, R3, RZ, 0x1 ;  /* 0x0000000302007211 */ /* 0x000fe400078f08ff */
[----:B------:R-:W-:-:S03]  /*0760*/  ISETP.GE.AND P1, PT, R4, RZ, PT ;  /* 0x000000ff0400720c */ /* 0x000fc60003f26270 */
[----:B------:R-:W-:-:S04]  /*0770*/  IMAD.MOV R2, RZ, RZ, -R0 ;  /* 0x000000ffff027224 */ /* 0x000fc800078e0a00 */
[----:B------:R-:W-:Y:S01]  /*0780*/  @!P0 IMAD.MOV.U32 R0, RZ, RZ, R2 ;  /* 0x000000ffff008224 */ /* 0x000fe200078e0002 */
[----:B-1----:R-:W-:-:S10]  /*0790*/  DMUL R20, R14, UR6 ;  /* 0x000000060e147c28 */ /* 0x002fd40008000000 */
[----:B------:R-:W1:Y:S02]  /*07a0*/  F2F.F32.F64 R20, R20 ;  /* 0x0000001400147310 */ /* 0x000e640000301000 */
[----:B01----:R-:W-:-:S07]  /*07b0*/  FSEL R2, -R20, R20, !P1 ;  /* 0x0000001414027208 */ /* 0x003fce0004800100 */
.L_x_3:
[----:B------:R-:W-:Y:S05]  /*07c0*/  BSYNC.RECONVERGENT B0 ;  /* 0x0000000000007941 */ /* 0x000fea0003800200 */
.L_x_2:
[----:B------:R-:W-:Y:S02]  /*07d0*/  IMAD.MOV.U32 R14, RZ, RZ, 0x37cbac00 ;  /* 0x37cbac00ff0e7424 */ /* 0x000fe400078e00ff */
[----:B------:R-:W-:Y:S01]  /*07e0*/  FMUL R3, R2, R2 ;  /* 0x0000000202037220 */ /* 0x000fe20000400000 */
[C---:B------:R-:W-:Y:S01]  /*07f0*/  LOP3.LUT R8, R0.reuse, 0x1, RZ, 0xc0, !PT ;  /* 0x0000000100087812 */ /* 0x040fe200078ec0ff */
[----:B------:R-:W-:Y:S01]  /*0800*/  IMAD.MOV.U32 R15, RZ, RZ, 0x3c0885e4 ;  /* 0x3c0885e4ff0f7424 */ /* 0x000fe200078e00ff */
[----:B------:R-:W-:Y:S01]  /*0810*/  BSSY.RECONVERGENT B0, `(.L_x_5) ;  /* 0x0000044000007945 */ /* 0x000fe20003800200 */
[----:B------:R-:W-:Y:S01]  /*0820*/  FFMA R4, R3, R14, -0.0013887860113754868507 ;  /* 0xbab607ed03047423 */ /* 0x000fe2000000000e */
[----:B------:R-:W-:Y:S01]  /*0830*/  VIADD R0, R0, 0x1 ;  /* 0x0000000100007836 */ /* 0x000fe20000000000 */
[----:B------:R-:W-:Y:S01]  /*0840*/  ISETP.NE.U32.AND P0, PT, R8, 0x1, PT ;  /* 0x000000010800780c */ /* 0x000fe20003f05070 */
[----:B------:R-:W-:-:S03]  /*0850*/  IMAD.MOV.U32 R17, RZ, RZ, 0x3e2aaaa8 ;  /* 0x3e2aaaa8ff117424 */ /* 0x000fc600078e00ff */
[----:B------:R-:W-:Y:S02]  /*0860*/  FSEL R4, R4, -0.00019574658654164522886, P0 ;  /* 0xb94d415304047808 */ /* 0x000fe40000000000 */
[----:B------:R-:W-:Y:S02]  /*0870*/  FSEL R8, R15, 0.041666727513074874878, !P0 ;  /* 0x3d2aaabb0f087808 */ /* 0x000fe40004000000 */
[----:B------:R-:W-:Y:S02]  /*0880*/  LOP3.LUT P1, RZ, R0, 0x2, RZ, 0xc0, !PT ;  /* 0x0000000200ff7812 */ /* 0x000fe4000782c0ff */
[----:B------:R-:W-:Y:S01]  /*0890*/  FSEL R0, R2, 1, !P0 ;  /* 0x3f80000002007808 */ /* 0x000fe20004000000 */
[----:B------:R-:W-:Y:S01]  /*08a0*/  FFMA R4, R3, R4, R8 ;  /* 0x0000000403047223 */ /* 0x000fe20000000008 */
[----:B------:R-:W-:Y:S02]  /*08b0*/  FSEL R23, -R17, -0.4999999701976776123, !P0 ;  /* 0xbeffffff11177808 */ /* 0x000fe40004000100 */
[----:B------:R-:W-:Y:S01]  /*08c0*/  FSETP.GE.AND P0, PT, |R16|, 105615, PT ;  /* 0x47ce47801000780b */ /* 0x000fe20003f06200 */
[----:B------:R-:W-:-:S02]  /*08d0*/  FFMA R21, R3, R0, RZ ;  /* 0x0000000003157223 */ /* 0x000fc400000000ff */
[----:B------:R-:W-:-:S04]  /*08e0*/  FFMA R4, R3, R4, R23 ;  /* 0x0000000403047223 */ /* 0x000fc80000000017 */
[----:B------:R-:W-:-:S04]  /*08f0*/  FFMA R18, R21, R4, R0 ;  /* 0x0000000415127223 */ /* 0x000fc80000000000 */
[----:B------:R-:W-:Y:S02]  /*0900*/  @P1 FADD R18, RZ, -R18 ;  /* 0x80000012ff121221 */ /* 0x000fe40000000000 */
[----:B------:R-:W-:Y:S05]  /*0910*/  @!P0 BRA `(.L_x_6) ;  /* 0x0000000000cc8947 */ /* 0x000fea0003800000 */
[----:B------:R-:W-:-:S13]  /*0920*/  FSETP.NEU.AND P0, PT, |R16|, +INF , PT ;  /* 0x7f8000001000780b */ /* 0x000fda0003f0d200 */
[----:B------:R-:W-:Y:S01]  /*0930*/  @!P0 FMUL R19, RZ, R16 ;  /* 0x00000010ff138220 */ /* 0x000fe20000400000 */
[----:B------:R-:W-:Y:S01]  /*0940*/  @!P0 IMAD.MOV.U32 R5, RZ, RZ, RZ ;  /* 0x000000ffff058224 */ /* 0x000fe200078e00ff */
[----:B------:R-:W-:Y:S06]  /*0950*/  @!P0 BRA `(.L_x_6) ;  /* 0x0000000000bc8947 */ /* 0x000fec0003800000 */
[----:B------:R-:W0:Y:S01]  /*0960*/  LDC.64 R2, c[0x4][RZ] ;  /* 0x01000000ff027b82 */ /* 0x000e220000000a00 */
[----:B------:R-:W-:Y:S01]  /*0970*/  IMAD.SHL.U32 R4, R16, 0x100, RZ ;  /* 0x0000010010047824 */ /* 0x000fe200078e00ff */
[----:B------:R-:W-:Y:S01]  /*0980*/  UMOV UR5, URZ ;  /* 0x000000ff00057c82 */ /* 0x000fe20008000000 */
[----:B------:R-:W-:Y:S02]  /*0990*/  IMAD.MOV.U32 R0, RZ, RZ, RZ ;  /* 0x000000ffff007224 */ /* 0x000fe400078e00ff */
[----:B------:R-:W-:Y:S01]  /*09a0*/  IMAD.MOV.U32 R8, RZ, RZ, RZ ;  /* 0x000000ffff087224 */ /* 0x000fe200078e00ff */
[----:B------:R-:W-:-:S07]  /*09b0*/  LOP3.LUT R23, R4, 0x80000000, RZ, 0xfc, !PT ;  /* 0x8000000004177812 */ /* 0x000fce00078efcff */
.L_x_7:
[----:B0-----:R-:W-:-:S05]  /*09c0*/  IMAD.WIDE.U32 R20, R8, 0x4, R2 ;  /* 0x0000000408147825 */ /* 0x001fca00078e0002 */
[----:B-1----:R-:W2:Y:S01]  /*09d0*/  LDG.E.CONSTANT R4, desc[UR8][R20.64] ;  /* 0x0000000814047981 */ /* 0x002ea2000c1e9900 */
[C---:B------:R-:W-:Y:S02]  /*09e0*/  IMAD R19, R8.reuse, 0x4, R1 ;  /* 0x0000000408137824 */ /* 0x040fe400078e0201 */
[----:B------:R-:W-:-:S05]  /*09f0*/  VIADD R8, R8, 0x1 ;  /* 0x0000000108087836 */ /* 0x000fca0000000000 */
[----:B------:R-:W-:Y:S01]  /*0a00*/  ISETP.NE.AND P0, PT, R8, 0x6, PT ;  /* 0x000000060800780c */ /* 0x000fe20003f05270 */
[----:B--2---:R-:W-:-:S03]  /*0a10*/  IMAD.WIDE.U32 R4, R4, R23, RZ ;  /* 0x0000001704047225 */ /* 0x004fc600078e00ff */
[----:B------:R-:W-:-:S04]  /*0a20*/  IADD3 R4, P1, PT, R4, R0, RZ ;  /* 0x0000000004047210 */ /* 0x000fc80007f3e0ff */
[----:B------:R-:W-:Y:S01]  /*0a30*/  IADD3.X R0, PT, PT, R5, UR5, RZ, P1, !PT ;  /* 0x0000000505007c10 */ /* 0x000fe20008ffe4ff */
[----:B------:R1:W-:Y:S04]  /*0a40*/  STL [R19], R4 ;  /* 0x0000000413007387 */ /* 0x0003e80000100800 */
[----:B------:R-:W-:Y:S05]  /*0a50*/  @P0 BRA `(.L_x_7) ;  /* 0xfffffffc00d80947 */ /* 0x000fea000383ffff */
[----:B------:R-:W-:Y:S01]  /*0a60*/  SHF.R.U32.HI R5, RZ, 0x17, R16 ;  /* 0x00000017ff057819 */ /* 0x000fe20000011610 */
[----:B------:R0:W-:Y:S03]  /*0a70*/  STL [R1+0x18], R0 ;  /* 0x0000180001007387 */ /* 0x0001e60000100800 */
[C---:B------:R-:W-:Y:S02]  /*0a80*/  LOP3.LUT R2, R5.reuse, 0xe0, RZ, 0xc0, !PT ;  /* 0x000000e005027812 */ /* 0x040fe400078ec0ff */
[----:B------:R-:W-:-:S03]  /*0a90*/  LOP3.LUT P0, RZ, R5, 0x1f, RZ, 0xc0, !PT ;  /* 0x0000001f05ff7812 */ /* 0x000fc6000780c0ff */
[----:B------:R-:W-:-:S05]  /*0aa0*/  VIADD R2, R2, 0xffffff80 ;  /* 0xffffff8002027836 */ /* 0x000fca0000000000 */
[----:B------:R-:W-:-:S05]  /*0ab0*/  SHF.R.U32.HI R2, RZ, 0x5, R2 ;  /* 0x00000005ff027819 */ /* 0x000fca0000011602 */
[----:B-1----:R-:W-:-:S05]  /*0ac0*/  IMAD R19, R2, -0x4, R1 ;  /* 0xfffffffc02137824 */ /* 0x002fca00078e0201 */
[----:B------:R-:W2:Y:S04]  /*0ad0*/  LDL R4, [R19+0x18] ;  /* 0x0000180013047983 */ /* 0x000ea80000100800 */
[----:B------:R-:W2:Y:S04]  /*0ae0*/  LDL R3, [R19+0x14] ;  /* 0x0000140013037983 */ /* 0x000ea80000100800 */
[----:B------:R-:W3:Y:S01]  /*0af0*/  @P0 LDL R2, [R19+0x10] ;  /* 0x0000100013020983 */ /* 0x000ee20000100800 */
[----:B------:R-:W-:Y:S01]  /*0b00*/  LOP3.LUT R5, R5, 0x1f, RZ, 0xc0, !PT ;  /* 0x0000001f05057812 */ /* 0x000fe200078ec0ff */
[----:B------:R-:W-:Y:S01]  /*0b10*/  UMOV UR6, 0x54442d19 ;  /* 0x54442d1900067882 */ /* 0x000fe20000000000 */
[----:B------:R-:W-:Y:S01]  /*0b20*/  UMOV UR7, 0x3bf921fb ;  /* 0x3bf921fb00077882 */ /* 0x000fe20000000000 */
[----:B------:R-:W-:-:S02]  /*0b30*/  ISETP.GE.AND P1, PT, R16, RZ, PT ;  /* 0x000000ff1000720c */ /* 0x000fc40003f26270 */
[-C--:B--2---:R-:W-:Y:S02]  /*0b40*/  @P0 SHF.L.W.U32.HI R4, R3, R5.reuse, R4 ;  /* 0x0000000503040219 */ /* 0x084fe40000010e04 */
[----:B---3--:R-:W-:-:S04]  /*0b50*/  @P0 SHF.L.W.U32.HI R3, R2, R5, R3 ;  /* 0x0000000502030219 */ /* 0x008fc80000010e03 */
[C-C-:B------:R-:W-:Y:S01]  /*0b60*/  SHF.L.W.U32.HI R5, R3.reuse, 0x2, R4.reuse ;  /* 0x0000000203057819 */ /* 0x140fe20000010e04 */
[----:B------:R-:W-:Y:S01]  /*0b70*/  IMAD.SHL.U32 R3, R3, 0x4, RZ ;  /* 0x0000000403037824 */ /* 0x000fe200078e00ff */
[----:B------:R-:W-:Y:S02]  /*0b80*/  SHF.R.U32.HI R4, RZ, 0x1e, R4 ;  /* 0x0000001eff047819 */ /* 0x000fe40000011604 */
[----:B------:R-:W-:Y:S02]  /*0b90*/  SHF.R.S32.HI R8, RZ, 0x1f, R5 ;  /* 0x0000001fff087819 */ /* 0x000fe40000011405 */
[----:B------:R-:W-:Y:S02]  /*0ba0*/  LOP3.LUT R16, R5, R16, RZ, 0x3c, !PT ;  /* 0x0000001005107212 */ /* 0x000fe400078e3cff */
[C---:B------:R-:W-:Y:S02]  /*0bb0*/  LOP3.LUT R2, R8.reuse, R3, RZ, 0x3c, !PT ;  /* 0x0000000308027212 */ /* 0x040fe400078e3cff */
[----:B------:R-:W-:-:S02]  /*0bc0*/  LOP3.LUT R3, R8, R5, RZ, 0x3c, !PT ;  /* 0x0000000508037212 */ /* 0x000fc400078e3cff */
[----:B------:R-:W-:Y:S02]  /*0bd0*/  LEA.HI R5, R5, R4, RZ, 0x1 ;  /* 0x0000000405057211 */ /* 0x000fe400078f08ff */
[----:B------:R-:W-:Y:S02]  /*0be0*/  ISETP.GE.AND P0, PT, R16, RZ, PT ;  /* 0x000000ff1000720c */ /* 0x000fe40003f06270 */
[----:B------:R-:W1:Y:S01]  /*0bf0*/  I2F.F64.S64 R2, R2 ;  /* 0x0000000200027312 */ /* 0x000e620000301c00 */
[----:B0-----:R-:W-:-:S04]  /*0c00*/  IMAD.MOV R0, RZ, RZ, -R5 ;  /* 0x000000ffff007224 */ /* 0x001fc800078e0a05 */
[----:B------:R-:W-:Y:S01]  /*0c10*/  @!P1 IMAD.MOV.U32 R5, RZ, RZ, R0 ;  /* 0x000000ffff059224 */ /* 0x000fe200078e0000 */
[----:B-1----:R-:W-:-:S10]  /*0c20*/  DMUL R20, R2, UR6 ;  /* 0x0000000602147c28 */ /* 0x002fd40008000000 */
[----:B------:R-:W0:Y:S02]  /*0c30*/  F2F.F32.F64 R20, R20 ;  /* 0x0000001400147310 */ /* 0x000e240000301000 */
[----:B0-----:R-:W-:-:S07]  /*0c40*/  FSEL R19, -R20, R20, !P0 ;  /* 0x0000001414137208 */ /* 0x001fce0004000100 */
.L_x_6:
[----:B------:R-:W-:Y:S05]  /*0c50*/  BSYNC.RECONVERGENT B0 ;  /* 0x0000000000007941 */ /* 0x000fea0003800200 */
.L_x_5:
[----:B------:R-:W0:Y:S08]  /*0c60*/  LDC R4, c[0x0][0x390] ;  /* 0x0000e400ff047b82 */ /* 0x000e300000000800 */
[----:B------:R-:W1:Y:S01]  /*0c70*/  LDC.64 R2, c[0x0][0x388] ;  /* 0x0000e200ff027b82 */ /* 0x000e620000000a00 */
[----:B0-----:R-:W-:-:S04]  /*0c80*/  IMAD R21, R4, UR4, R9 ;  /* 0x0000000404157c24 */ /* 0x001fc8000f8e0209 */
[----:B-1----:R-:W-:-:S05]  /*0c90*/  IMAD.WIDE R2, R21, 0x8, R2 ;  /* 0x0000000815027825 */ /* 0x002fca00078e0202 */
[----:B------:R-:W2:Y:S04]  /*0ca0*/  LDG.E R21, desc[UR8][R2.64+0x4] ;  /* 0x0000040802157981 */ /* 0x000ea8000c1e1900 */
[----:B------:R2:W3:Y:S01]  /*0cb0*/  LDG.E R25, desc[UR8][R2.64] ;  /* 0x0000000802197981 */ /* 0x0004e2000c1e1900 */
[----:B------:R-:W-:Y:S01]  /*0cc0*/  FMUL R23, R19, R19 ;  /* 0x0000001313177220 */ /* 0x000fe20000400000 */
[C---:B------:R-:W-:Y:S01]  /*0cd0*/  LOP3.LUT R0, R5.reuse, 0x1, RZ, 0xc0, !PT ;  /* 0x0000000105007812 */ /* 0x040fe200078ec0ff */
[----:B------:R-:W-:Y:S01]  /*0ce0*/  UIADD3 UR4, UPT, UPT, UR4, 0x1, URZ ;  /* 0x0000000104047890 */ /* 0x000fe2000fffe0ff */
[----:B------:R-:W-:Y:S01]  /*0cf0*/  LOP3.LUT P1, RZ, R5, 0x2, RZ, 0xc0, !PT ;  /* 0x0000000205ff7812 */ /* 0x000fe2000782c0ff */
[----:B------:R-:W-:Y:S01]  /*0d00*/  FFMA R14, R23, R14, -0.0013887860113754868507 ;  /* 0xbab607ed170e7423 */ /* 0x000fe2000000000e */
[----:B------:R-:W-:-:S04]  /*0d10*/  ISETP.NE.U32.AND P0, PT, R0, 0x1, PT ;  /* 0x000000010000780c */ /* 0x000fc80003f05070 */
[----:B------:R-:W-:Y:S02]  /*0d20*/  FSEL R0, R15, 0.041666727513074874878, P0 ;  /* 0x3d2aaabb0f007808 */ /* 0x000fe40000000000 */
[----:B------:R-:W-:Y:S02]  /*0d30*/  FSEL R14, R14, -0.00019574658654164522886, !P0 ;  /* 0xb94d41530e0e7808 */ /* 0x000fe40004000000 */
[----:B------:R-:W-:-:S03]  /*0d40*/  FSEL R17, -R17, -0.4999999701976776123, P0 ;  /* 0xbeffffff11117808 */ /* 0x000fc60000000100 */
[----:B------:R-:W-:Y:S01]  /*0d50*/  FFMA R14, R23, R14, R0 ;  /* 0x0000000e170e7223 */ /* 0x000fe20000000000 */
[----:B------:R-:W-:Y:S02]  /*0d60*/  FSEL R0, R19, 1, P0 ;  /* 0x3f80000013007808 */ /* 0x000fe40000000000 */
[----:B------:R-:W-:Y:S01]  /*0d70*/  ISETP.NE.AND P0, PT, R4, UR4, PT ;  /* 0x0000000404007c0c */ /* 0x000fe2000bf05270 */
[C---:B------:R-:W-:Y:S02]  /*0d80*/  FFMA R14, R23.reuse, R14, R17 ;  /* 0x0000000e170e7223 */ /* 0x040fe40000000011 */
[----:B------:R-:W-:-:S04]  /*0d90*/  FFMA R23, R23, R0, RZ ;  /* 0x0000000017177223 */ /* 0x000fc800000000ff */
[----:B------:R-:W-:-:S04]  /*0da0*/  FFMA R0, R23, R14, R0 ;  /* 0x0000000e17007223 */ /* 0x000fc80000000000 */
[----:B------:R-:W-:-:S04]  /*0db0*/  @P1 FADD R0, RZ, -R0 ;  /* 0x80000000ff001221 */ /* 0x000fc80000000000 */
[C---:B--2---:R-:W-:Y:S01]  /*0dc0*/  FMUL R3, R0.reuse, R21 ;  /* 0x0000001500037220 */ /* 0x044fe20000400000 */
[----:B---3--:R-:W-:-:S03]  /*0dd0*/  FMUL R2, R0, R25 ;  /* 0x0000001900027220 */ /* 0x008fc60000400000 */
[C---:B------:R-:W-:Y:S01]  /*0de0*/  FFMA R0, R18.reuse, R25, R3 ;  /* 0x0000001912007223 */ /* 0x040fe20000000003 */
[----:B------:R-:W-:-:S03]  /*0df0*/  FFMA R2, R18, R21, -R2 ;  /* 0x0000001512027223 */ /* 0x000fc60000000802 */
[----:B-----5:R-:W-:Y:S01]  /*0e00*/  FADD R13, R0, R13 ;  /* 0x0000000d000d7221 */ /* 0x020fe20000000000 */
[----:B------:R-:W-:-:S04]  /*0e10*/  FADD R11, R2, R11 ;  /* 0x0000000b020b7221 */ /* 0x000fc80000000000 */
[----:B------:R0:W-:Y:S04]  /*0e20*/  STG.E desc[UR8][R6.64], R13 ;  /* 0x0000000d06007986 */ /* 0x0001e8000c101908 */
[----:B------:R0:W-:Y:S01]  /*0e30*/  STG.E desc[UR8][R6.64+0x4], R11 ;  /* 0x0000040b06007986 */ /* 0x0001e2000c101908 */
[----:B------:R-:W-:Y:S05]  /*0e40*/  @P0 BRA `(.L_x_8) ;  /* 0xfffffff400180947 */ /* 0x000fea000383ffff */
[----:B------:R-:W-:Y:S05]  /*0e50*/  EXIT ;  /* 0x000000000000794d */ /* 0x000fea0003800000 */
        .weak           $__internal_0_$__cuda_sm3x_div_rn_noftz_f32_slowpath
        .type           $__internal_0_$__cuda_sm3x_div_rn_noftz_f32_slowpath,@function
        .size           $__internal_0_$__cuda_sm3x_div_rn_noftz_f32_slowpath,(.L_x_42 - $__internal_0_$__cuda_sm3x_div_rn_noftz_f32_slowpath)
$__internal_0_$__cuda_sm3x_div_rn_noftz_f32_slowpath:
[----:B------:R-:W-:Y:S01]  /*0e60*/  SHF.R.U32.HI R5, RZ, 0x17, R12 ;  /* 0x00000017ff057819 */ /* 0x000fe2000001160c */
[----:B------:R-:W-:Y:S01]  /*0e70*/  BSSY.RECONVERGENT B1, `(.L_x_9) ;  /* 0x0000065000017945 */ /* 0x000fe20003800200 */
[--C-:B------:R-:W-:Y:S01]  /*0e80*/  SHF.R.U32.HI R3, RZ, 0x17, R0.reuse ;  /* 0x00000017ff037819 */ /* 0x100fe20000011600 */
[----:B------:R-:W-:Y:S01]  /*0e90*/  IMAD.MOV.U32 R8, RZ, RZ, R0 ;  /* 0x000000ffff087224 */ /* 0x000fe200078e0000 */
[----:B------:R-:W-:Y:S01]  /*0ea0*/  LOP3.LUT R5, R5, 0xff, RZ, 0xc0, !PT ;  /* 0x000000ff05057812 */ /* 0x000fe200078ec0ff */
[----:B------:R-:W-:Y:S01]  /*0eb0*/  IMAD.MOV.U32 R15, RZ, RZ, R12 ;  /* 0x000000ffff0f7224 */ /* 0x000fe200078e000c */
[----:B------:R-:W-:-:S03]  /*0ec0*/  LOP3.LUT R16, R3, 0xff, RZ, 0xc0, !PT ;  /* 0x000000ff03107812 */ /* 0x000fc600078ec0ff */
[----:B------:R-:W-:Y:S02]  /*0ed0*/  VIADD R14, R5, 0xffffffff ;  /* 0xffffffff050e7836 */ /* 0x000fe40000000000 */
[----:B------:R-:W-:-:S03]  /*0ee0*/  VIADD R17, R16, 0xffffffff ;  /* 0xffffffff10117836 */ /* 0x000fc60000000000 */
[----:B------:R-:W-:-:S04]  /*0ef0*/  ISETP.GT.U32.AND P0, PT, R14, 0xfd, PT ;  /* 0x000000fd0e00780c */ /* 0x000fc80003f04070 */
[----:B------:R-:W-:-:S13]  /*0f00*/  ISETP.GT.U32.OR P0, PT, R17, 0xfd, P0 ;  /* 0x000000fd1100780c */ /* 0x000fda0000704470 */
[----:B------:R-:W-:Y:S01]  /*0f10*/  @!P0 IMAD.MOV.U32 R4, RZ, RZ, RZ ;  /* 0x000000ffff048224 */ /* 0x000fe200078e00ff */
[----:B------:R-:W-:Y:S06]  /*0f20*/  @!P0 BRA `(.L_x_10) ;  /* 0x0000000000608947 */ /* 0x000fec0003800000 */
[----:B------:R-:W-:Y:S01]  /*0f30*/  FSETP.GTU.FTZ.AND P1, PT, |R12|, +INF , PT ;  /* 0x7f8000000c00780b */ /* 0x000fe20003f3c200 */
[----:B------:R-:W-:Y:S01]  /*0f40*/  IMAD.MOV.U32 R3, RZ, RZ, R12 ;  /* 0x000000ffff037224 */ /* 0x000fe200078e000c */
[----:B------:R-:W-:-:S04]  /*0f50*/  FSETP.GTU.FTZ.AND P0, PT, |R0|, +INF , PT ;  /* 0x7f8000000000780b */ /* 0x000fc80003f1c200 */
[----:B------:R-:W-:-:S13]  /*0f60*/  PLOP3.LUT P0, PT, P0, P1, PT, 0xf8, 0x8f ;  /* 0x00000000008f781c */ /* 0x000fda0000703f70 */
[----:B------:R-:W-:Y:S05]  /*0f70*/  @P0 BRA `(.L_x_11) ;  /* 0x00000004004c0947 */ /* 0x000fea0003800000 */
[----:B------:R-:W-:-:S13]  /*0f80*/  LOP3.LUT P0, RZ, R15, 0x7fffffff, R8, 0xc8, !PT ;  /* 0x7fffffff0fff7812 */ /* 0x000fda000780c808 */
[----:B------:R-:W-:Y:S05]  /*0f90*/  @!P0 BRA `(.L_x_12) ;  /* 0x00000004003c8947 */ /* 0x000fea0003800000 */
[C---:B------:R-:W-:Y:S02]  /*0fa0*/  FSETP.NEU.FTZ.AND P2, PT, |R0|.reuse, +INF , PT ;  /* 0x7f8000000000780b */ /* 0x040fe40003f5d200 */
[----:B------:R-:W-:Y:S02]  /*0fb0*/  FSETP.NEU.FTZ.AND P1, PT, |R3|, +INF , PT ;  /* 0x7f8000000300780b */ /* 0x000fe40003f3d200 */
[----:B------:R-:W-:-:S11]  /*0fc0*/  FSETP.NEU.FTZ.AND P0, PT, |R0|, +INF , PT ;  /* 0x7f8000000000780b */ /* 0x000fd60003f1d200 */
[----:B------:R-:W-:Y:S05]  /*0fd0*/  @!P1 BRA !P2, `(.L_x_12) ;  /* 0x00000004002c9947 */ /* 0x000fea0005000000 */
[----:B------:R-:W-:-:S04]  /*0fe0*/  LOP3.LUT P2, RZ, R8, 0x7fffffff, RZ, 0xc0, !PT ;  /* 0x7fffffff08ff7812 */ /* 0x000fc8000784c0ff */
[----:B------:R-:W-:-:S13]  /*0ff0*/  PLOP3.LUT P1, PT, P1, P2, PT, 0x2f, 0xf2 ;  /* 0x0000000000f2781c */ /* 0x000fda0000f24577 */
[----:B------:R-:W-:Y:S05]  /*1000*/  @P1 BRA `(.L_x_13) ;  /* 0x0000000400181947 */ /* 0x000fea0003800000 */
[----:B------:R-:W-:-:S04]  /*1010*/  LOP3.LUT P1, RZ, R15, 0x7fffffff, RZ, 0xc0, !PT ;  /* 0x7fffffff0fff7812 */ /* 0x000fc8000782c0ff */
[----:B------:R-:W-:-:S13]  /*1020*/  PLOP3.LUT P0, PT, P0, P1, PT, 0x2f, 0xf2 ;  /* 0x0000000000f2781c */ /* 0x000fda0000702577 */
[----:B------:R-:W-:Y:S05]  /*1030*/  @P0 BRA `(.L_x_14) ;  /* 0x0000000400000947 */ /* 0x000fea0003800000 */
[----:B------:R-:W-:Y:S02]  /*1040*/  ISETP.GE.AND P0, PT, R17, RZ, PT ;  /* 0x000000ff1100720c */ /* 0x000fe40003f06270 */
[----:B------:R-:W-:-:S11]  /*1050*/  ISETP.GE.AND P1, PT, R14, RZ, PT ;  /* 0x000000ff0e00720c */ /* 0x000fd60003f26270 */
[----:B------:R-:W-:Y:S02]  /*1060*/  @P0 IMAD.MOV.U32 R4, RZ, RZ, RZ ;  /* 0x000000ffff040224 */ /* 0x000fe400078e00ff */
[----:B------:R-:W-:Y:S01]  /*1070*/  @!P0 FFMA R8, R0, 1.84467440737095516160e+19, RZ ;  /* 0x5f80000000088823 */ /* 0x000fe200000000ff */
[----:B------:R-:W-:Y:S02]  /*1080*/  @!P0 IMAD.MOV.U32 R4, RZ, RZ, -0x40 ;  /* 0xffffffc0ff048424 */ /* 0x000fe400078e00ff */
[----:B------:R-:W-:Y:S02]  /*1090*/  @!P1 FFMA R15, R3, 1.84467440737095516160e+19, RZ ;  /* 0x5f800000030f9823 */ /* 0x000fe400000000ff */
[----:B------:R-:W-:-:S07]  /*10a0*/  @!P1 VIADD R4, R4, 0x40 ;  /* 0x0000004004049836 */ /* 0x000fce0000000000 */
.L_x_10:
[----:B------:R-:W-:Y:S01]  /*10b0*/  LEA R0, R5, 0xc0800000, 0x17 ;  /* 0xc080000005007811 */ /* 0x000fe200078eb8ff */
[----:B------:R-:W-:Y:S01]  /*10c0*/  VIADD R3, R16, 0xffffff81 ;  /* 0xffffff8110037836 */ /* 0x000fe20000000000 */
[----:B------:R-:W-:Y:S03]  /*10d0*/  BSSY.RECONVERGENT B2, `(.L_x_15) ;  /* 0x0000035000027945 */ /* 0x000fe60003800200 */
[----:B------:R-:W-:Y:S01]  /*10e0*/  IMAD.IADD R14, R15, 0x1, -R0 ;  /* 0x000000010f0e7824 */ /* 0x000fe200078e0a00 */
[C---:B------:R-:W-:Y:S01]  /*10f0*/  IADD3 R5, PT, PT, R3.reuse, 0x7f, -R5 ;  /* 0x0000007f03057810 */ /* 0x040fe20007ffe805 */
[----:B------:R-:W-:Y:S02]  /*1100*/  IMAD R0, R3, -0x800000, R8 ;  /* 0xff80000003007824 */ /* 0x000fe400078e0208 */
[----:B------:R-:W0:Y:S01]  /*1110*/  MUFU.RCP R15, R14 ;  /* 0x0000000e000f7308 */ /* 0x000e220000001000 */
[----:B------:R-:W-:Y:S01]  /*1120*/  FADD.FTZ R17, -R14, -RZ ;  /* 0x800000ff0e117221 */ /* 0x000fe20000010100 */
[----:B------:R-:W-:-:S03]  /*1130*/  IMAD.IADD R5, R5, 0x1, R4 ;  /* 0x0000000105057824 */ /* 0x000fc600078e0204 */
[----:B0-----:R-:W-:-:S04]  /*1140*/  FFMA R16, R15, R17, 1 ;  /* 0x3f8000000f107423 */ /* 0x001fc80000000011 */
[----:B------:R-:W-:-:S04]  /*1150*/  FFMA R19, R15, R16, R15 ;  /* 0x000000100f137223 */ /* 0x000fc8000000000f */
[----:B------:R-:W-:-:S04]  /*1160*/  FFMA R8, R0, R19, RZ ;  /* 0x0000001300087223 */ /* 0x000fc800000000ff */
[----:B------:R-:W-:-:S04]  /*1170*/  FFMA R15, R17, R8, R0 ;  /* 0x00000008110f7223 */ /* 0x000fc80000000000 */
[----:B------:R-:W-:-:S04]  /*1180*/  FFMA R8, R19, R15, R8 ;  /* 0x0000000f13087223 */ /* 0x000fc80000000008 */
[----:B------:R-:W-:-:S04]  /*1190*/  FFMA R17, R17, R8, R0 ;  /* 0x0000000811117223 */ /* 0x000fc80000000000 */
[----:B------:R-:W-:-:S05]  /*11a0*/  FFMA R0, R19, R17, R8 ;  /* 0x0000001113007223 */ /* 0x000fca0000000008 */
[----:B------:R-:W-:-:S04]  /*11b0*/  SHF.R.U32.HI R3, RZ, 0x17, R0 ;  /* 0x00000017ff037819 */ /* 0x000fc80000011600 */
[----:B------:R-:W-:-:S05]  /*11c0*/  LOP3.LUT R3, R3, 0xff, RZ, 0xc0, !PT ;  /* 0x000000ff03037812 */ /* 0x000fca00078ec0ff */
[----:B------:R-:W-:-:S04]  /*11d0*/  IMAD.IADD R14, R3, 0x1, R5 ;  /* 0x00000001030e7824 */ /* 0x000fc800078e0205 */
[----:B------:R-:W-:-:S05]  /*11e0*/  VIADD R3, R14, 0xffffffff ;  /* 0xffffffff0e037836 */ /* 0x000fca0000000000 */
[----:B------:R-:W-:-:S13]  /*11f0*/  ISETP.GE.U32.AND P0, PT, R3, 0xfe, PT ;  /* 0x000000fe0300780c */ /* 0x000fda0003f06070 */
[----:B------:R-:W-:Y:S05]  /*1200*/  @!P0 BRA `(.L_x_16) ;  /* 0x0000000000808947 */ /* 0x000fea0003800000 */
[----:B------:R-:W-:-:S13]  /*1210*/  ISETP.GT.AND P0, PT, R14, 0xfe, PT ;  /* 0x000000fe0e00780c */ /* 0x000fda0003f04270 */
[----:B------:R-:W-:Y:S05]  /*1220*/  @P0 BRA `(.L_x_17) ;  /* 0x00000000006c0947 */ /* 0x000fea0003800000 */
[----:B------:R-:W-:-:S13]  /*1230*/  ISETP.GE.AND P0, PT, R14, 0x1, PT ;  /* 0x000000010e00780c */ /* 0x000fda0003f06270 */
[----:B------:R-:W-:Y:S05]  /*1240*/  @P0 BRA `(.L_x_18) ;  /* 0x0000000000740947 */ /* 0x000fea0003800000 */
[----:B------:R-:W-:Y:S02]  /*1250*/  ISETP.GE.AND P0, PT, R14, -0x18, PT ;  /* 0xffffffe80e00780c */ /* 0x000fe40003f06270 */
[----:B------:R-:W-:-:S11]  /*1260*/  LOP3.LUT R0, R0, 0x80000000, RZ, 0xc0, !PT ;  /* 0x8000000000007812 */ /* 0x000fd600078ec0ff */
[----:B------:R-:W-:Y:S05]  /*1270*/  @!P0 BRA `(.L_x_18) ;  /* 0x0000000000688947 */ /* 0x000fea0003800000 */
[CCC-:B------:R-:W-:Y:S01]  /*1280*/  FFMA.RZ R3, R19.reuse, R17.reuse, R8.reuse ;  /* 0x0000001113037223 */ /* 0x1c0fe2000000c008 */
[-CC-:B------:R-:W-:Y:S01]  /*1290*/  FFMA.RM R4, R19, R17.reuse, R8.reuse ;  /* 0x0000001113047223 */ /* 0x180fe20000004008 */
[C---:B------:R-:W-:Y:S02]  /*12a0*/  ISETP.NE.AND P2, PT, R14.reuse, RZ, PT ;  /* 0x000000ff0e00720c */ /* 0x040fe40003f45270 */
[C---:B------:R-:W-:Y:S02]  /*12b0*/  ISETP.NE.AND P1, PT, R14.reuse, RZ, PT ;  /* 0x000000ff0e00720c */ /* 0x040fe40003f25270 */
[----:B------:R-:W-:Y:S01]  /*12c0*/  LOP3.LUT R5, R3, 0x7fffff, RZ, 0xc0, !PT ;  /* 0x007fffff03057812 */ /* 0x000fe200078ec0ff */
[----:B------:R-:W-:Y:S01]  /*12d0*/  FFMA.RP R3, R19, R17, R8 ;  /* 0x0000001113037223 */ /* 0x000fe20000008008 */
[----:B------:R-:W-:Y:S02]  /*12e0*/  VIADD R8, R14, 0x20 ;  /* 0x000000200e087836 */ /* 0x000fe40000000000 */
[----:B------:R-:W-:Y:S01]  /*12f0*/  LOP3.LUT R5, R5, 0x800000, RZ, 0xfc, !PT ;  /* 0x0080000005057812 */ /* 0x000fe200078efcff */
[----:B------:R-:W-:Y:S01]  /*1300*/  IMAD.MOV R14, RZ, RZ, -R14 ;  /* 0x000000ffff0e7224 */ /* 0x000fe200078e0a0e */
[----:B------:R-:W-:-:S02]  /*1310*/  FSETP.NEU.FTZ.AND P0, PT, R3, R4, PT ;  /* 0x000000040300720b */ /* 0x000fc40003f1d000 */
[----:B------:R-:W-:Y:S02]  /*1320*/  SHF.L.U32 R8, R5, R8, RZ ;  /* 0x0000000805087219 */ /* 0x000fe400000006ff */
[----:B------:R-:W-:Y:S02]  /*1330*/  SEL R4, R14, RZ, P2 ;  /* 0x000000ff0e047207 */ /* 0x000fe40001000000 */
[----:B------:R-:W-:Y:S02]  /*1340*/  ISETP.NE.AND P1, PT, R8, RZ, P1 ;  /* 0x000000ff0800720c */ /* 0x000fe40000f25270 */
[----:B------:R-:W-:Y:S02]  /*1350*/  SHF.R.U32.HI R4, RZ, R4, R5 ;  /* 0x00000004ff047219 */ /* 0x000fe40000011605 */
[----:B------:R-:W-:Y:S02]  /*1360*/  PLOP3.LUT P0, PT, P0, P1, PT, 0xf8, 0x8f ;  /* 0x00000000008f781c */ /* 0x000fe40000703f70 */
[----:B------:R-:W-:-:S02]  /*1370*/  SHF.R.U32.HI R8, RZ, 0x1, R4 ;  /* 0x00000001ff087819 */ /* 0x000fc40000011604 */
[----:B------:R-:W-:-:S04]  /*1380*/  SEL R3, RZ, 0x1, !P0 ;  /* 0x00000001ff037807 */ /* 0x000fc80004000000 */
[----:B------:R-:W-:-:S04]  /*1390*/  LOP3.LUT R3, R3, 0x1, R8, 0xf8, !PT ;  /* 0x0000000103037812 */ /* 0x000fc800078ef808 */
[----:B------:R-:W-:-:S05]  /*13a0*/  LOP3.LUT R3, R3, R4, RZ, 0xc0, !PT ;  /* 0x0000000403037212 */ /* 0x000fca00078ec0ff */
[----:B------:R-:W-:-:S05]  /*13b0*/  IMAD.IADD R3, R8, 0x1, R3 ;  /* 0x0000000108037824 */ /* 0x000fca00078e0203 */
[----:B------:R-:W-:Y:S01]  /*13c0*/  LOP3.LUT R0, R3, R0, RZ, 0xfc, !PT ;  /* 0x0000000003007212 */ /* 0x000fe200078efcff */
[----:B------:R-:W-:Y:S06]  /*13d0*/  BRA `(.L_x_18) ;  /* 0x0000000000107947 */ /* 0x000fec0003800000 */
.L_x_17:
[----:B------:R-:W-:-:S04]  /*13e0*/  LOP3.LUT R0, R0, 0x80000000, RZ, 0xc0, !PT ;  /* 0x8000000000007812 */ /* 0x000fc800078ec0ff */
[----:B------:R-:W-:Y:S01]  /*13f0*/  LOP3.LUT R0, R0, 0x7f800000, RZ, 0xfc, !PT ;  /* 0x7f80000000007812 */ /* 0x000fe200078efcff */
[----:B------:R-:W-:Y:S06]  /*1400*/  BRA `(.L_x_18) ;  /* 0x0000000000047947 */ /* 0x000fec0003800000 */
.L_x_16:
[----:B------:R-:W-:-:S07]  /*1410*/  IMAD R0, R5, 0x800000, R0 ;  /* 0x0080000005007824 */ /* 0x000fce00078e0200 */
.L_x_18:
[----:B------:R-:W-:Y:S05]  /*1420*/  BSYNC.RECONVERGENT B2 ;  /* 0x0000000000027941 */ /* 0x000fea0003800200 */
.L_x_15:
[----:B------:R-:W-:Y:S05]  /*1430*/  BRA `(.L_x_19) ;  /* 0x0000000000207947 */ /* 0x000fea0003800000 */
.L_x_14:
[----:B------:R-:W-:-:S04]  /*1440*/  LOP3.LUT R0, R15, 0x80000000, R8, 0x48, !PT ;  /* 0x800000000f007812 */ /* 0x000fc800078e4808 */
[----:B------:R-:W-:Y:S01]  /*1450*/  LOP3.LUT R0, R0, 0x7f800000, RZ, 0xfc, !PT ;  /* 0x7f80000000007812 */ /* 0x000fe200078efcff */
[----:B------:R-:W-:Y:S06]  /*1460*/  BRA `(.L_x_19) ;  /* 0x0000000000147947 */ /* 0x000fec0003800000 */
.L_x_13:
[----:B------:R-:W-:Y:S01]  /*1470*/  LOP3.LUT R0, R15, 0x80000000, R8, 0x48, !PT ;  /* 0x800000000f007812 */ /* 0x000fe200078e4808 */
[----:B------:R-:W-:Y:S06]  /*1480*/  BRA `(.L_x_19) ;  /* 0x00000000000c7947 */ /* 0x000fec0003800000 */
.L_x_12:
[----:B------:R-:W0:Y:S01]  /*1490*/  MUFU.RSQ R0, -QNAN ;  /* 0xffc0000000007908 */ /* 0x000e220000001400 */
[----:B------:R-:W-:Y:S05]  /*14a0*/  BRA `(.L_x_19) ;  /* 0x0000000000047947 */ /* 0x000fea0003800000 */
.L_x_11:
[----:B------:R-:W-:-:S07]  /*14b0*/  FADD.FTZ R0, R0, R3 ;  /* 0x0000000300007221 */ /* 0x000fce0000010000 */
.L_x_19:
[----:B------:R-:W-:Y:S05]  /*14c0*/  BSYNC.RECONVERGENT B1 ;  /* 0x0000000000017941 */ /* 0x000fea0003800200 */
.L_x_9:
[----:B------:R-:W-:-:S04]  /*14d0*/  IMAD.MOV.U32 R3, RZ, RZ, 0x0 ;  /* 0x00000000ff037424 */ /* 0x000fc800078e00ff */
[----:B0-----:R-:W-:Y:S05]  /*14e0*/  RET.REL.NODEC R2 `(_Z12cudaDFT1DColP8gComplexS0_i) ;  /* 0xffffffe802c47950 */ /* 0x001fea0003c3ffff */
.L_x_20:
[----:B------:R-:W-:-:S00]  /*14f0*/  BRA `(.L_x_20) ;  /* 0xfffffffc00fc7947 */ /* 0x000fc0000383ffff */
[----:B------:R-:W-:-:S00]  /*1500*/  NOP ;  /* 0x0000000000007918 */ /* 0x000fc00000000000 */
[----:B------:R-:W-:-:S00]  /*1510*/  NOP ;  /* 0x0000000000007918 */ /* 0x000fc00000000000 */
[----:B------:R-:W-:-:S00]  /*1520*/  NOP ;  /* 0x0000000000007918 */ /* 0x000fc00000000000 */
[----:B------:R-:W-:-:S00]  /*1530*/  NOP ;  /* 0x0000000000007918 */ /* 0x000fc00000000000 */
[----:B------:R-:W-:-:S00]  /*1540*/  NOP ;  /* 0x0000000000007918 */ /* 0x000fc00000000000 */
[----:B------:R-:W-:-:S00]  /*1550*/  NOP ;  /* 0x0000000000007918 */ /* 0x000fc00000000000 */
[----:B------:R-:W-:-:S00]  /*1560*/  NOP ;  /* 0x0000000000007918 */ /* 0x000fc00000000000 */
[----:B------:R-:W-:-:S00]  /*1570*/  NOP ;  /* 0x0000000000007918 */ /* 0x000fc00000000000 */
.L_x_42:


//--------------------- .text._Z9cudaDFT1DP8gComplexS0_i --------------------------
	.section	.text._Z9cudaDFT1DP8gComplexS0_i,"ax",@progbits
	.align	128
        .global         _Z9cudaDFT1DP8gComplexS0_i
        .type           _Z9cudaDFT1DP8gComplexS0_i,@function
        .size           _Z9cudaDFT1DP8gComplexS0_i,(.L_x_43 - _Z9cudaDFT1DP8gComplexS0_i)
        .other          _Z9cudaDFT1DP8gComplexS0_i,@"STO_CUDA_ENTRY STV_DEFAULT"
_Z9cudaDFT1DP8gComplexS0_i:
.text._Z9cudaDFT1DP8gComplexS0_i:
        /* <DEDUP_REMOVED lines=15> */
[----:B------:R-:W-:Y:S01]  /*00f0*/  UMOV UR4, URZ ;  /* 0x000000ff00047c82 */ /* 0x000fe20008000000 */
[----:B------:R-:W-:Y:S02]  /*0100*/  ISETP.GE.AND P2, PT, R9, RZ, PT ;  /* 0x000000ff0900720c */ /* 0x000fe40003f46270 */
        /* <DEDUP_REMOVED lines=13> */
[----:B------:R-:W-:Y:S01]  /*01e0*/  @!P0 IMAD.IADD R0, R0, 0x1, -R5 ;  /* 0x0000000100008824 */ /* 0x000fe200078e0a05 */
[----:B------:R-:W-:-:S04]  /*01f0*/  ISETP.NE.AND P0, PT, R12, RZ, PT ;  /* 0x000000ff0c00720c */ /* 0x000fc80003f05270 */
[----:B------:R-:W-:-:S13]  /*0200*/  ISETP.GT.U32.AND P1, PT, R5, R0, PT ;  /* 0x000000000500720c */ /* 0x000fda0003f24070 */
[----:B------:R-:W-:-:S04]  /*0210*/  @!P1 IMAD.IADD R0, R0, 0x1, -R5 ;  /* 0x0000000100009824 */ /* 0x000fc800078e0a05 */
[----:B------:R-:W-:Y:S01]  /*0220*/  @!P2 IMAD.MOV R0, RZ, RZ, -R0 ;  /* 0x000000ffff00a224 */ /* 0x000fe200078e0a00 */
[-C--:B------:R-:W-:Y:S02]  /*0230*/  @!P0 LOP3.LUT R0, RZ, R12.reuse, RZ, 0x33, !PT ;  /* 0x0000000cff008212 */ /* 0x080fe400078e33ff */
[----:B------:R-:W-:Y:S02]  /*0240*/  I2FP.F32.U32 R12, R12 ;  /* 0x0000000c000c7245 */ /* 0x000fe40000201000 */
[----:B------:R-:W-:Y:S01]  /*0250*/  I2FP.F32.S32 R10, R0 ;  /* 0x00000000000a7245 */ /* 0x000fe20000201400 */
[----:B------:R-:W-:-:S04]  /*0260*/  IMAD.IADD R9, R9, 0x1, -R0 ;  /* 0x0000000109097824 */ /* 0x000fc800078e0a00 */
[----:B0-----:R-:W-:-:S07]  /*0270*/  FMUL R10, R10, 6.2831854820251464844 ;  /* 0x40c90fdb0a0a7820 */ /* 0x001fce0000400000 */
.L_x_29:
        /* <DEDUP_REMOVED lines=12> */
[----:B-----5:R-:W-:Y:S05]  /*0340*/  CALL.REL.NOINC `($__internal_1_$__cuda_sm3x_div_rn_noftz_f32_slowpath) ;  /* 0x0000000800b87944 */ /* 0x020fea0003c00000 */
[----:B------:R-:W-:-:S07]  /*0350*/  IMAD.MOV.U32 R16, RZ, RZ, R0 ;  /* 0x000000ffff107224 */ /* 0x000fce00078e0000 */
.L_x_22:
[----:B------:R-:W-:Y:S05]  /*0360*/  BSYNC.RECONVERGENT B0 ;  /* 0x0000000000007941 */ /* 0x000fea0003800200 */
.L_x_21:
        /* <DEDUP_REMOVED lines=22> */
.L_x_25:
        /* <DEDUP_REMOVED lines=44> */
.L_x_24:
[----:B------:R-:W-:Y:S05]  /*0790*/  BSYNC.RECONVERGENT B0 ;  /* 0x0000000000007941 */ /* 0x000fea0003800200 */
.L_x_23:
        /* <DEDUP_REMOVED lines=31> */
.L_x_28:
        /* <DEDUP_REMOVED lines=30> */
[C---:B------:R-:W-:Y:S02]  /*0b70*/  LEA.HI R19, R5.reuse, R4, RZ, 0x1 ;  /* 0x0000000405137211 */ /* 0x040fe400078f08ff */
[C---:B------:R-:W-:Y:S02]  /*0b80*/  LOP3.LUT R2, R8.reuse, R3, RZ, 0x3c, !PT ;  /* 0x0000000308027212 */ /* 0x040fe400078e3cff */
[----:B------:R-:W-:Y:S01]  /*0b90*/  LOP3.LUT R3, R8, R5, RZ, 0x3c, !PT ;  /* 0x0000000508037212 */ /* 0x000fe200078e3cff */
[----:B0-----:R-:W-:Y:S01]  /*0ba0*/  IMAD.MOV R0, RZ, RZ, -R19 ;  /* 0x000000ffff007224 */ /* 0x001fe200078e0a13 */
[----:B------:R-:W-:-:S03]  /*0bb0*/  LOP3.LUT R16, R5, R16, RZ, 0x3c, !PT ;  /* 0x0000001005107212 */ /* 0x000fc600078e3cff */
[----:B------:R-:W-:Y:S01]  /*0bc0*/  @!P1 IMAD.MOV.U32 R19, RZ, RZ, R0 ;  /* 0x000000ffff139224 */ /* 0x000fe200078e0000 */
[----:B------:R-:W0:Y:S01]  /*0bd0*/  I2F.F64.S64 R2, R2 ;  /* 0x0000000200027312 */ /* 0x000e220000301c00 */
[----:B------:R-:W-:Y:S01]  /*0be0*/  ISETP.GE.AND P0, PT, R16, RZ, PT ;  /* 0x000000ff1000720c */ /* 0x000fe20003f06270 */
[----:B0-----:R-:W-:-:S10]  /*0bf0*/  DMUL R20, R2, UR6 ;  /* 0x0000000602147c28 */ /* 0x001fd40008000000 */
[----:B------:R-:W0:Y:S02]  /*0c00*/  F2F.F32.F64 R20, R20 ;  /* 0x0000001400147310 */ /* 0x000e240000301000 */
[----:B0-----:R-:W-:-:S07]  /*0c10*/  FSEL R5, -R20, R20, !P0 ;  /* 0x0000001414057208 */ /* 0x001fce0004000100 */
.L_x_27:
[----:B------:R-:W-:Y:S05]  /*0c20*/  BSYNC.RECONVERGENT B0 ;  /* 0x0000000000007941 */ /* 0x000fea0003800200 */
.L_x_26:
[----:B------:R-:W0:Y:S01]  /*0c30*/  LDC.64 R20, c[0x0][0x388] ;  /* 0x0000e200ff147b82 */ /* 0x000e220000000a00 */
[----:B------:R-:W-:Y:S02]  /*0c40*/  VIADD R3, R9, UR4 ;  /* 0x0000000409037c36 */ /* 0x000fe40008000000 */
[----:B------:R-:W-:Y:S01]  /*0c50*/  FMUL R23, R5, R5 ;  /* 0x0000000505177220 */ /* 0x000fe20000400000 */
[----:B------:R-:W-:Y:S01]  /*0c60*/  LOP3.LUT R0, R19, 0x1, RZ, 0xc0, !PT ;  /* 0x0000000113007812 */ /* 0x000fe200078ec0ff */
[----:B------:R-:W1:Y:S01]  /*0c70*/  LDCU UR5, c[0x0][0x390] ;  /* 0x00007200ff0577ac */ /* 0x000e620008000800 */
[----:B0-----:R-:W-:-:S05]  /*0c80*/  IMAD.WIDE R20, R3, 0x8, R20 ;  /* 0x0000000803147825 */ /* 0x001fca00078e0214 */
[----:B------:R-:W2:Y:S04]  /*0c90*/  LDG.E R3, desc[UR8][R20.64+0x4] ;  /* 0x0000040814037981 */ /* 0x000ea8000c1e1900 */
[----:B------:R-:W3:Y:S01]  /*0ca0*/  LDG.E R25, desc[UR8][R20.64] ;  /* 0x0000000814197981 */ /* 0x000ee2000c1e1900 */
[----:B------:R-:W-:Y:S01]  /*0cb0*/  FFMA R14, R23, R14, -0.0013887860113754868507 ;  /* 0xbab607ed170e7423 */ /* 0x000fe2000000000e */
[----:B------:R-:W-:Y:S01]  /*0cc0*/  ISETP.NE.U32.AND P0, PT, R0, 0x1, PT ;  /* 0x000000010000780c */ /* 0x000fe20003f05070 */
[----:B------:R-:W-:Y:S01]  /*0cd0*/  UIADD3 UR4, UPT, UPT, UR4, 0x1, URZ ;  /* 0x0000000104047890 */ /* 0x000fe2000fffe0ff */
[----:B------:R-:W-:Y:S02]  /*0ce0*/  LOP3.LUT P1, RZ, R19, 0x2, RZ, 0xc0, !PT ;  /* 0x0000000213ff7812 */ /* 0x000fe4000782c0ff */
[----:B------:R-:W-:Y:S01]  /*0cf0*/  FSEL R0, R15, 0.041666727513074874878, P0 ;  /* 0x3d2aaabb0f007808 */ /* 0x000fe20000000000 */
[----:B-1----:R-:W-:Y:S01]  /*0d00*/  UISETP.NE.AND UP0, UPT, UR4, UR5, UPT ;  /* 0x000000050400728c */ /* 0x002fe2000bf05270 */
[----:B------:R-:W-:-:S02]  /*0d10*/  FSEL R14, R14, -0.00019574658654164522886, !P0 ;  /* 0xb94d41530e0e7808 */ /* 0x000fc40004000000 */
[----:B------:R-:W-:-:S03]  /*0d20*/  FSEL R17, -R17, -0.4999999701976776123, P0 ;  /* 0xbeffffff11117808 */ /* 0x000fc60000000100 */
[----:B------:R-:W-:Y:S01]  /*0d30*/  FFMA R14, R23, R14, R0 ;  /* 0x0000000e170e7223 */ /* 0x000fe20000000000 */
[----:B------:R-:W-:-:S03]  /*0d40*/  FSEL R0, R5, 1, P0 ;  /* 0x3f80000005007808 */ /* 0x000fc60000000000 */
        /* <DEDUP_REMOVED lines=12> */
[----:B------:R-:W-:Y:S05]  /*0e10*/  BRA.U UP0, `(.L_x_29) ;  /* 0xfffffff500187547 */ /* 0x000fea000b83ffff */
[----:B------:R-:W-:Y:S05]  /*0e20*/  EXIT ;  /* 0x000000000000794d */ /* 0x000fea0003800000 */
        .weak           $__internal_1_$__cuda_sm3x_div_rn_noftz_f32_slowpath
        .type           $__internal_1_$__cuda_sm3x_div_rn_noftz_f32_slowpath,@function
        .size           $__internal_1_$__cuda_sm3x_div_rn_noftz_f32_slowpath,(.L_x_43 - $__internal_1_$__cuda_sm3x_div_rn_noftz_f32_slowpath)
$__internal_1_$__cuda_sm3x_div_rn_noftz_f32_slowpath:
        /* <DEDUP_REMOVED lines=37> */
.L_x_31:
        /* <DEDUP_REMOVED lines=51> */
.L_x_38:
[----:B------:R-:W-:-:S04]  /*13b0*/  LOP3.LUT R0, R0, 0x80000000, RZ, 0xc0, !PT ;  /* 0x8000000000007812 */ /* 0x000fc800078ec0ff */
[----:B------:R-:W-:Y:S01]  /*13c0*/  LOP3.LUT R0, R0, 0x7f800000, RZ, 0xfc, !PT ;  /* 0x7f80000000007812 */ /* 0x000fe200078efcff */
[----:B------:R-:W-:Y:S06]  /*13d0*/  BRA `(.L_x_39) ;  /* 0x0000000000047947 */ /* 0x000fec0003800000 */
.L_x_37:
[----:B------:R-:W-:-:S07]  /*13e0*/  IMAD R0, R5, 0x800000, R0 ;  /* 0x0080000005007824 */ /* 0x000fce00078e0200 */
.L_x_39:
[----:B------:R-:W-:Y:S05]  /*13f0*/  BSYNC.RECONVERGENT B2 ;  /* 0x0000000000027941 */ /* 0x000fea0003800200 */
.L_x_36:
[----:B------:R-:W-:Y:S05]  /*1400*/  BRA `(.L_x_40) ;  /* 0x0000000000207947 */ /* 0x000fea0003800000 */
.L_x_35:
[----:B------:R-:W-:-:S04]  /*1410*/  LOP3.LUT R0, R15, 0x80000000, R8, 0x48, !PT ;  /* 0x800000000f007812 */ /* 0x000fc800078e4808 */
[----:B------:R-:W-:Y:S01]  /*1420*/  LOP3.LUT R0, R0, 0x7f800000, RZ, 0xfc, !PT ;  /* 0x7f80000000007812 */ /* 0x000fe200078efcff */
[----:B------:R-:W-:Y:S06]  /*1430*/  BRA `(.L_x_40) ;  /* 0x0000000000147947 */ /* 0x000fec0003800000 */
.L_x_34:
[----:B------:R-:W-:Y:S01]  /*1440*/  LOP3.LUT R0, R15, 0x80000000, R8, 0x48, !PT ;  /* 0x800000000f007812 */ /* 0x000fe200078e4808 */
[----:B------:R-:W-:Y:S06]  /*1450*/  BRA `(.L_x_40) ;  /* 0x00000000000c7947 */ /* 0x000fec0003800000 */
.L_x_33:
[----:B------:R-:W0:Y:S01]  /*1460*/  MUFU.RSQ R0, -QNAN ;  /* 0xffc0000000007908 */ /* 0x000e220000001400 */
[----:B------:R-:W-:Y:S05]  /*1470*/  BRA `(.L_x_40) ;  /* 0x0000000000047947 */ /* 0x000fea0003800000 */
.L_x_32:
[----:B------:R-:W-:-:S07]  /*1480*/  FADD.FTZ R0, R0, R3 ;  /* 0x0000000300007221 */ /* 0x000fce0000010000 */
.L_x_40:
[----:B------:R-:W-:Y:S05]  /*1490*/  BSYNC.RECONVERGENT B1 ;  /* 0x0000000000017941 */ /* 0x000fea0003800200 */
.L_x_30:
[----:B------:R-:W-:-:S04]  /*14a0*/  IMAD.MOV.U32 R3, RZ, RZ, 0x0 ;  /* 0x00000000ff037424 */ /* 0x000fc800078e00ff */
[----:B0-----:R-:W-:Y:S05]  /*14b0*/  RET.REL.NODEC R2 `(_Z9cudaDFT1DP8gComplexS0_i) ;  /* 0xffffffe802d07950 */ /* 0x001fea0003c3ffff */
.L_x_41:
        /* <DEDUP_REMOVED lines=12> */
.L_x_43:


//--------------------- .nv.global.init           --------------------------
	.section	.nv.global.init,"aw",@progbits
	.align	4
.nv.global.init:
	.type		__cudart_i2opi_f,@object
	.size		__cudart_i2opi_f,(.L_0 - __cudart_i2opi_f)
__cudart_i2opi_f:
        /*0000*/ 	.byte	0x41, 0x90, 0x43, 0x3c, 0x99, 0x95, 0x62, 0xdb, 0xc0, 0xdd, 0x34, 0xf5, 0xd1, 0x57, 0x27, 0xfc
        /*0010*/ 	.byte	0x29, 0x15, 0x44, 0x4e, 0x6e, 0x83, 0xf9, 0xa2
.L_0:


//--------------------- .nv.shared.reserved.0     --------------------------
	.section	.nv.shared.reserved.0,"aw",@nobits
	.weak		__nv_reservedSMEM_offset_0_alias
	.size		__nv_reservedSMEM_offset_0_alias, 0, 64
	.other		__nv_reservedSMEM_offset_0_alias,@"STO_CUDA_RESERVED_SHARED STV_DEFAULT"
__nv_reservedSMEM_offset_0_alias:
	.zero		0
	.zero		64


//--------------------- .nv.constant0._Z12cudaDFT1DColP8gComplexS0_i --------------------------
	.section	.nv.constant0._Z12cudaDFT1DColP8gComplexS0_i,"a",@progbits
	.sectionflags	@""
	.align	4
.nv.constant0._Z12cudaDFT1DColP8gComplexS0_i:
	.zero		916


//--------------------- .nv.constant0._Z9cudaDFT1DP8gComplexS0_i --------------------------
	.section	.nv.constant0._Z9cudaDFT1DP8gComplexS0_i,"a",@progbits
	.sectionflags	@""
	.align	4
.nv.constant0._Z9cudaDFT1DP8gComplexS0_i:
	.zero		916


//--------------------- SYMBOLS --------------------------

	.type		.nv.reservedSmem.offset0,@object
	.size		.nv.reservedSmem.offset0,0x4
